// auto-generated by cutlass_sweep.gemm — config: {"arch": "sm_90", "cluster_m": 2, "cluster_n": 1, "dtype": "e4m3", "dtype_b": "e4m3", "layout": "nt", "stages": 0, "tile_k": 128, "tile_m": 192, "tile_n": 112}
#include "cutlass/cutlass.h"
#include "cutlass/gemm/collective/collective_builder.hpp"
#include "cutlass/gemm/device/gemm_universal_adapter.h"
#include "cutlass/gemm/kernel/gemm_universal.hpp"
#include "cutlass/epilogue/collective/collective_builder.hpp"

using ElemA = cutlass::float_e4m3_t;
using ElemB = cutlass::float_e4m3_t;
using ElemCD = cutlass::float_e4m3_t;
using Acc  = float;
using TileShape    = cute::Shape<cute::_192, cute::_112, cute::_128>;
using ClusterShape = cute::Shape<cute::_2, cute::_1, cute::_1>;

using CollectiveEpilogue = typename cutlass::epilogue::collective::CollectiveBuilder<
    cutlass::arch::Sm90, cutlass::arch::OpClassTensorOp,
    TileShape, ClusterShape,
    cutlass::epilogue::collective::EpilogueTileAuto,
    Acc, Acc,
    ElemCD, cutlass::layout::RowMajor, 128 / cutlass::sizeof_bits<ElemCD>::value,
    ElemCD, cutlass::layout::RowMajor, 128 / cutlass::sizeof_bits<ElemCD>::value,
    cutlass::epilogue::collective::EpilogueScheduleAuto
  >::CollectiveOp;

using CollectiveMainloop = typename cutlass::gemm::collective::CollectiveBuilder<
    cutlass::arch::Sm90, cutlass::arch::OpClassTensorOp,
    ElemA, cutlass::layout::RowMajor, 128 / cutlass::sizeof_bits<ElemA>::value,
    ElemB, cutlass::layout::ColumnMajor, 128 / cutlass::sizeof_bits<ElemB>::value,
    Acc,
    TileShape, ClusterShape,
    cutlass::gemm::collective::StageCountAutoCarveout<static_cast<int>(sizeof(typename CollectiveEpilogue::SharedStorage))>,
    cutlass::gemm::collective::KernelScheduleAuto
  >::CollectiveOp;

using GemmKernel = cutlass::gemm::kernel::GemmUniversal<
    cute::Shape<int,int,int,int>,
    CollectiveMainloop,
    CollectiveEpilogue
>;
using Gemm = cutlass::gemm::device::GemmUniversalAdapter<GemmKernel>;

// Force the device kernel symbol into the cubin without needing a host main.
auto* _anchor = &cutlass::device_kernel<GemmKernel>;


// ===== COMPILED SASS (sm_90a) =====

	.target	sm_90a

	.elftype	@"ET_EXEC"


//--------------------- .note.nv.tkinfo           --------------------------
	.section	.note.nv.tkinfo,"",@"SHT_NOTE"
	.sectionflags	@"SHF_NOTE_NV_TKINFO"
	.tkinfo
        /*0018*/ 	.word	0x00000002
        /*0030*/ 	.string	""
        /*0030*/ 	.string	"ptxas"
        /*0030*/ 	.string	"Cuda compilation tools, release 13.0, V13.0.88"
        /*0030*/ 	.string	"Build cuda_13.0.r13.0/compiler.36424714_0"
        /*0030*/ 	.string	"-arch sm_90a -m 64 "



//--------------------- .note.nv.cuinfo           --------------------------
	.section	.note.nv.cuinfo,"",@"SHT_NOTE"
	.sectionflags	@"SHF_NOTE_NV_CUINFO"
        /*0018*/ 	.short	0x0002
        /*001a*/ 	.short	0x005a
        /*001c*/ 	.short	0x0082
	.zero		2


//--------------------- .nv.info                  --------------------------
	.section	.nv.info,"",@"SHT_CUDA_INFO"
	.align	4


	//----- nvinfo : EIATTR_REGCOUNT
	.align		4
        /*0000*/ 	.byte	0x04, 0x2f
        /*0002*/ 	.short	(.L_12 - .L_11)
	.align		4
.L_11:
        /*0004*/ 	.word	index@(_ZN7cutlass13device_kernelINS_4gemm6kernel13GemmUniversalIN4cute5tupleIJiiiiEEENS1_10collective13CollectiveMmaINS1_37MainloopSm90TmaGmmaWarpSpecializedFP8ILi5ENS5_IJNS4_1CILi2EEENSA_ILi1EEESC_EEENS1_35KernelTmaWarpSpecializedCooperativeEEENS5_IJNSA_ILi192EEENSA_ILi112EEENSA_ILi128EEEEEENS_12float_e4m3_tENS5_IJlSC_lEEESK_SL_NS4_8TiledMMAINS4_8MMA_AtomIJNS4_4SM904GMMA30MMA_64x16x32_F32E4M3E4M3_SS_TNILNSP_7ScaleInE1ELSR_1EEEEEENS4_6LayoutISD_NS5_IJSC_NSA_ILi0EEESV_EEEEENS5_IJNS4_10UnderscoreESY_SY_EEEEENS4_13SM90_TMA_LOADENS4_14ComposedLayoutINS4_7SwizzleILi3ELi4ELi3EEENS4_18smem_ptr_flag_bitsILi8EEENSU_INS5_IJNSA_ILi8EEESI_EEENS5_IJSI_SC_EEEEEEEvNS4_8identityENS4_23SM90_TMA_LOAD_MULTICASTES1B_vS1C_EENS_8epilogue10collective6detail29Sm90TmaWarpSpecializedAdapterINS1G_15DefaultEpilogueISK_SL_SL_NS1F_6thread17LinearCombinationISK_Li1EffLNS1K_9ScaleType4KindE0ELNS_15FloatRoundStyleE2ESK_EENS1_15EpilogueDefaultEEEEEvvEEEEvNT_6ParamsE)
        /*0008*/ 	.word	0x000000a8


	//----- nvinfo : EIATTR_FRAME_SIZE
	.align		4
.L_12:
        /*000c*/ 	.byte	0x04, 0x11
        /*000e*/ 	.short	(.L_14 - .L_13)
	.align		4
.L_13:
        /*0010*/ 	.word	index@(_ZN7cutlass13device_kernelINS_4gemm6kernel13GemmUniversalIN4cute5tupleIJiiiiEEENS1_10collective13CollectiveMmaINS1_37MainloopSm90TmaGmmaWarpSpecializedFP8ILi5ENS5_IJNS4_1CILi2EEENSA_ILi1EEESC_EEENS1_35KernelTmaWarpSpecializedCooperativeEEENS5_IJNSA_ILi192EEENSA_ILi112EEENSA_ILi128EEEEEENS_12float_e4m3_tENS5_IJlSC_lEEESK_SL_NS4_8TiledMMAINS4_8MMA_AtomIJNS4_4SM904GMMA30MMA_64x16x32_F32E4M3E4M3_SS_TNILNSP_7ScaleInE1ELSR_1EEEEEENS4_6LayoutISD_NS5_IJSC_NSA_ILi0EEESV_EEEEENS5_IJNS4_10UnderscoreESY_SY_EEEEENS4_13SM90_TMA_LOADENS4_14ComposedLayoutINS4_7SwizzleILi3ELi4ELi3EEENS4_18smem_ptr_flag_bitsILi8EEENSU_INS5_IJNSA_ILi8EEESI_EEENS5_IJSI_SC_EEEEEEEvNS4_8identityENS4_23SM90_TMA_LOAD_MULTICASTES1B_vS1C_EENS_8epilogue10collective6detail29Sm90TmaWarpSpecializedAdapterINS1G_15DefaultEpilogueISK_SL_SL_NS1F_6thread17LinearCombinationISK_Li1EffLNS1K_9ScaleType4KindE0ELNS_15FloatRoundStyleE2ESK_EENS1_15EpilogueDefaultEEEEEvvEEEEvNT_6ParamsE)
        /*0014*/ 	.word	0x00000018


	//----- nvinfo : EIATTR_MIN_STACK_SIZE
	.align		4
.L_14:
        /*0018*/ 	.byte	0x04, 0x12
        /*001a*/ 	.short	(.L_16 - .L_15)
	.align		4
.L_15:
        /*001c*/ 	.word	index@(_ZN7cutlass13device_kernelINS_4gemm6kernel13GemmUniversalIN4cute5tupleIJiiiiEEENS1_10collective13CollectiveMmaINS1_37MainloopSm90TmaGmmaWarpSpecializedFP8ILi5ENS5_IJNS4_1CILi2EEENSA_ILi1EEESC_EEENS1_35KernelTmaWarpSpecializedCooperativeEEENS5_IJNSA_ILi192EEENSA_ILi112EEENSA_ILi128EEEEEENS_12float_e4m3_tENS5_IJlSC_lEEESK_SL_NS4_8TiledMMAINS4_8MMA_AtomIJNS4_4SM904GMMA30MMA_64x16x32_F32E4M3E4M3_SS_TNILNSP_7ScaleInE1ELSR_1EEEEEENS4_6LayoutISD_NS5_IJSC_NSA_ILi0EEESV_EEEEENS5_IJNS4_10UnderscoreESY_SY_EEEEENS4_13SM90_TMA_LOADENS4_14ComposedLayoutINS4_7SwizzleILi3ELi4ELi3EEENS4_18smem_ptr_flag_bitsILi8EEENSU_INS5_IJNSA_ILi8EEESI_EEENS5_IJSI_SC_EEEEEEEvNS4_8identityENS4_23SM90_TMA_LOAD_MULTICASTES1B_vS1C_EENS_8epilogue10collective6detail29Sm90TmaWarpSpecializedAdapterINS1G_15DefaultEpilogueISK_SL_SL_NS1F_6thread17LinearCombinationISK_Li1EffLNS1K_9ScaleType4KindE0ELNS_15FloatRoundStyleE2ESK_EENS1_15EpilogueDefaultEEEEEvvEEEEvNT_6ParamsE)
        /*0020*/ 	.word	0x00000018
.L_16:


//--------------------- .nv.compat                --------------------------
	.section	.nv.compat,"",@"SHT_CUDA_COMPAT_INFO"
	.align	4
        /*0000*/ 	.byte	0x02, 0x09, 0x01, 0x00, 0x02, 0x02, 0x04, 0x00, 0x02, 0x05, 0x05, 0x00, 0x03, 0x07, 0x01, 0x01
        /*0010*/ 	.byte	0x02, 0x03, 0x01, 0x00, 0x02, 0x06, 0x01, 0x00, 0x04, 0x0b, 0x08, 0x00, 0x00, 0x00, 0x00, 0x00
        /*0020*/ 	.byte	0x00, 0x00, 0x00, 0x00


//--------------------- .nv.info._ZN7cutlass13device_kernelINS_4gemm6kernel13GemmUniversalIN4cute5tupleIJiiiiEEENS1_10collective13CollectiveMmaINS1_37MainloopSm90TmaGmmaWarpSpecializedFP8ILi5ENS5_IJNS4_1CILi2EEENSA_ILi1EEESC_EEENS1_35KernelTmaWarpSpecializedCooperativeEEENS5_IJNSA_ILi192EEENSA_ILi112EEENSA_ILi128EEEEEENS_12float_e4m3_tENS5_IJlSC_lEEESK_SL_NS4_8TiledMMAINS4_8MMA_AtomIJNS4_4SM904GMMA30MMA_64x16x32_F32E4M3E4M3_SS_TNILNSP_7ScaleInE1ELSR_1EEEEEENS4_6LayoutISD_NS5_IJSC_NSA_ILi0EEESV_EEEEENS5_IJNS4_10UnderscoreESY_SY_EEEEENS4_13SM90_TMA_LOADENS4_14ComposedLayoutINS4_7SwizzleILi3ELi4ELi3EEENS4_18smem_ptr_flag_bitsILi8EEENSU_INS5_IJNSA_ILi8EEESI_EEENS5_IJSI_SC_EEEEEEEvNS4_8identityENS4_23SM90_TMA_LOAD_MULTICASTES1B_vS1C_EENS_8epilogue10collective6detail29Sm90TmaWarpSpecializedAdapterINS1G_15DefaultEpilogueISK_SL_SL_NS1F_6thread17LinearCombinationISK_Li1EffLNS1K_9ScaleType4KindE0ELNS_15FloatRoundStyleE2ESK_EENS1_15EpilogueDefaultEEEEEvvEEEEvNT_6ParamsE --------------------------
	.section	.nv.info._ZN7cutlass13device_kernelINS_4gemm6kernel13GemmUniversalIN4cute5tupleIJiiiiEEENS1_10collective13CollectiveMmaINS1_37MainloopSm90TmaGmmaWarpSpecializedFP8ILi5ENS5_IJNS4_1CILi2EEENSA_ILi1EEESC_EEENS1_35KernelTmaWarpSpecializedCooperativeEEENS5_IJNSA_ILi192EEENSA_ILi112EEENSA_ILi128EEEEEENS_12float_e4m3_tENS5_IJlSC_lEEESK_SL_NS4_8TiledMMAINS4_8MMA_AtomIJNS4_4SM904GMMA30MMA_64x16x32_F32E4M3E4M3_SS_TNILNSP_7ScaleInE1ELSR_1EEEEEENS4_6LayoutISD_NS5_IJSC_NSA_ILi0EEESV_EEEEENS5_IJNS4_10UnderscoreESY_SY_EEEEENS4_13SM90_TMA_LOADENS4_14ComposedLayoutINS4_7SwizzleILi3ELi4ELi3EEENS4_18smem_ptr_flag_bitsILi8EEENSU_INS5_IJNSA_ILi8EEESI_EEENS5_IJSI_SC_EEEEEEEvNS4_8identityENS4_23SM90_TMA_LOAD_MULTICASTES1B_vS1C_EENS_8epilogue10collective6detail29Sm90TmaWarpSpecializedAdapterINS1G_15DefaultEpilogueISK_SL_SL_NS1F_6thread17LinearCombinationISK_Li1EffLNS1K_9ScaleType4KindE0ELNS_15FloatRoundStyleE2ESK_EENS1_15EpilogueDefaultEEEEEvvEEEEvNT_6ParamsE,"",@"SHT_CUDA_INFO"
	.sectionflags	@""
	.align	4


	//----- nvinfo : EIATTR_CUDA_API_VERSION
	.align		4
        /*0000*/ 	.byte	0x04, 0x37
        /*0002*/ 	.short	(.L_18 - .L_17)
.L_17:
        /*0004*/ 	.word	0x00000082


	//----- nvinfo : EIATTR_KPARAM_INFO
	.align		4
.L_18:
        /*0008*/ 	.byte	0x04, 0x17
        /*000a*/ 	.short	(.L_20 - .L_19)
.L_19:
        /*000c*/ 	.word	0x00000000
        /*0010*/ 	.short	0x0000
        /*0012*/ 	.short	0x0070
        /*0014*/ 	.byte	0x00, 0xf0, 0x01, 0x10


	//----- nvinfo : EIATTR_SPARSE_MMA_MASK
	.align		4
.L_20:
        /*0018*/ 	.byte	0x03, 0x50
        /*001a*/ 	.short	0x0000


	//----- nvinfo : EIATTR_MAXREG_COUNT
	.align		4
        /*001c*/ 	.byte	0x03, 0x1b
        /*001e*/ 	.short	0x00a8


	//----- nvinfo : EIATTR_NUM_BARRIERS
	.align		4
        /*0020*/ 	.byte	0x02, 0x4c
        /*0022*/ 	.byte	0x01
	.zero		1


	//----- nvinfo : EIATTR_ANNOTATIONS
	.align		4
        /*0024*/ 	.byte	0x04, 0x55
        /*0026*/ 	.short	(.L_22 - .L_21)


	//   ....[0]....
.L_21:
        /*0028*/ 	.word	0x00000001
        /*002c*/ 	.byte	0x30, 0x07, 0x00, 0x00, 0x01, 0x00, 0x00, 0x00, 0x20, 0x08, 0x00, 0x00, 0x01, 0x00, 0x00, 0x00
        /* <DEDUP_REMOVED lines=12> */
        /*00fc*/ 	.byte	0xb0, 0xec, 0x00, 0x00


	//----- nvinfo : EIATTR_MERCURY_ISA_VERSION
	.align		4
.L_22:
        /*0100*/ 	.byte	0x03, 0x5f
        /*0102*/ 	.short	0x0101


	//----- nvinfo : EIATTR_INT_WARP_WIDE_INSTR_OFFSETS
	.align		4
        /*0104*/ 	.byte	0x04, 0x31
        /*0106*/ 	.short	(.L_24 - .L_23)


	//   ....[0]....
.L_23:
        /*0108*/ 	.word	0x00000570


	//   ....[1]....
        /*010c*/ 	.word	0x00000590


	//   ....[2]....
        /*0110*/ 	.word	0x00000700


	//----- nvinfo : EIATTR_COOP_GROUP_MASK_REGIDS
	.align		4
.L_24:
        /*0114*/ 	.byte	0x04, 0x29
        /*0116*/ 	.short	(.L_26 - .L_25)


	//   ....[0]....
.L_25:
        /*0118*/ 	.word	0xffffffff


	//   ....[1]....
        /*011c*/ 	.word	0xffffffff


	//   ....[2]....
        /*0120*/ 	.word	0xffffffff


	//   ....[3]....
        /*0124*/ 	.word	0xffffffff


	//   ....[4]....
        /*0128*/ 	.word	0xffffffff


	//   ....[5]....
        /*012c*/ 	.word	0xffffffff


	//----- nvinfo : EIATTR_COOP_GROUP_INSTR_OFFSETS
	.align		4
.L_26:
        /*0130*/ 	.byte	0x04, 0x28
        /*0132*/ 	.short	(.L_28 - .L_27)


	//   ....[0]....
.L_27:
        /*0134*/ 	.word	0x00000070


	//   ....[1]....
        /*0138*/ 	.word	0x00000080


	//   ....[2]....
        /*013c*/ 	.word	0x000001a0


	//   ....[3]....
        /*0140*/ 	.word	0x000003e0


	//   ....[4]....
        /*0144*/ 	.word	0x00000860


	//   ....[5]....
        /*0148*/ 	.word	0x000015b0


	//----- nvinfo : EIATTR_REG_RECONFIG
	.align		4
.L_28:
        /*014c*/ 	.byte	0x01, 0x54
	.zero		2


	//----- nvinfo : EIATTR_MBARRIER_INSTR_OFFSETS
	.align		4
        /*0150*/ 	.byte	0x04, 0x39
        /*0152*/ 	.short	(.L_30 - .L_29)


	//   ....[0]....
.L_29:
        /*0154*/ 	.word	0x00000320
        /*0158*/ 	.word	0x000000ff
        /*015c*/ 	.word	0x00000000
        /*0160*/ 	.short	0x0100
        /*0162*/ 	.byte	0x0a
	.zero		1


	//   ....[1]....
        /*0164*/ 	.word	0x00000330
        /*0168*/ 	.word	0x000000ff
        /*016c*/ 	.word	0x00000028
        /*0170*/ 	.short	0x0100
        /*0172*/ 	.byte	0x0a
	.zero		1


	//   ....[2]....
        /*0174*/ 	.word	0x00000340
        /*0178*/ 	.word	0x000000ff
        /*017c*/ 	.word	0x00000008
        /*0180*/ 	.short	0x0100
        /*0182*/ 	.byte	0x0a
	.zero		1


	//   ....[3]....
        /*0184*/ 	.word	0x00000350
        /*0188*/ 	.word	0x000000ff
        /*018c*/ 	.word	0x00000030
        /*0190*/ 	.short	0x0100
        /*0192*/ 	.byte	0x0a
	.zero		1


	//   ....[4]....
        /*0194*/ 	.word	0x00000360
        /*0198*/ 	.word	0x000000ff
        /*019c*/ 	.word	0x00000010
        /*01a0*/ 	.short	0x0100
        /*01a2*/ 	.byte	0x0a
	.zero		1


	//   ....[5]....
        /*01a4*/ 	.word	0x00000370
        /*01a8*/ 	.word	0x000000ff
        /*01ac*/ 	.word	0x00000038
        /*01b0*/ 	.short	0x0100
        /*01b2*/ 	.byte	0x0a
	.zero		1


	//   ....[6]....
        /*01b4*/ 	.word	0x00000380
        /*01b8*/ 	.word	0x000000ff
        /*01bc*/ 	.word	0x00000018
        /*01c0*/ 	.short	0x0100
        /*01c2*/ 	.byte	0x0a
	.zero		1


	//   ....[7]....
        /*01c4*/ 	.word	0x00000390
        /*01c8*/ 	.word	0x000000ff
        /*01cc*/ 	.word	0x00000040
        /*01d0*/ 	.short	0x0100
        /*01d2*/ 	.byte	0x0a
	.zero		1


	//   ....[8]....
        /*01d4*/ 	.word	0x000003a0
        /*01d8*/ 	.word	0x000000ff
        /*01dc*/ 	.word	0x00000020
        /*01e0*/ 	.short	0x0100
        /*01e2*/ 	.byte	0x0a
	.zero		1


	//   ....[9]....
        /*01e4*/ 	.word	0x000003b0
        /*01e8*/ 	.word	0x000000ff
        /*01ec*/ 	.word	0x00000048
        /*01f0*/ 	.short	0x0100
        /*01f2*/ 	.byte	0x0a
	.zero		1


	//   ....[10]....
        /*01f4*/ 	.word	0x00000790
        /*01f8*/ 	.word	0x000000ff
        /*01fc*/ 	.word	0x00000060
        /*0200*/ 	.short	0x0100
        /*0202*/ 	.byte	0x08
	.zero		1


	//   ....[11]....
        /*0204*/ 	.word	0x00000800
        /*0208*/ 	.word	0x000000ff
        /*020c*/ 	.word	0x00000068
        /*0210*/ 	.short	0x0100
        /*0212*/ 	.byte	0x08
	.zero		1


	//   ....[12]....
        /*0214*/ 	.word	0x00001c00
        /*0218*/ 	.word	0x000000ff
        /*021c*/ 	.word	0x00000000
        /*0220*/ 	.short	0x010a
        /*0222*/ 	.byte	0x0c
	.zero		1


	//   ....[13]....
        /*0224*/ 	.word	0x00001c60
        /*0228*/ 	.word	0x000000ff
        /*022c*/ 	.word	0x00000000
        /*0230*/ 	.short	0x010a
        /*0232*/ 	.byte	0x0c
	.zero		1


	//   ....[14]....
        /*0234*/ 	.word	0x000037f0
        /*0238*/ 	.word	0x000000ff
        /*023c*/ 	.word	0x00000000
        /*0240*/ 	.short	0x010a
        /*0242*/ 	.byte	0x0e
	.zero		1


	//   ....[15]....
        /*0244*/ 	.word	0x00003830
        /*0248*/ 	.word	0x000000ff
        /*024c*/ 	.word	0x00000000
        /*0250*/ 	.short	0x010a
        /*0252*/ 	.byte	0x0e
	.zero		1


	//   ....[16]....
        /*0254*/ 	.word	0x00004f90
        /*0258*/ 	.word	0x000000e1
        /*025c*/ 	.word	0x00000000
        /*0260*/ 	.short	0x0101
        /*0262*/ 	.byte	0x3f
	.zero		1


	//   ....[17]....
        /*0264*/ 	.word	0x00005970
        /*0268*/ 	.word	0x00000018
        /*026c*/ 	.word	0x00000000
        /*0270*/ 	.short	0x0101
        /*0272*/ 	.byte	0x3f
	.zero		1


	//   ....[18]....
        /*0274*/ 	.word	0x0000e820
        /*0278*/ 	.word	0x0000000d
        /*027c*/ 	.word	0x00000028
        /*0280*/ 	.short	0x010a
        /*0282*/ 	.byte	0x3f
	.zero		1


	//   ....[19]....
        /*0284*/ 	.word	0x0000ebf0
        /*0288*/ 	.word	0x00000005
        /*028c*/ 	.word	0x00000068
        /*0290*/ 	.short	0x0101
        /*0292*/ 	.byte	0x3f
	.zero		1


	//   ....[20]....
        /*0294*/ 	.word	0x0000f380
        /*0298*/ 	.word	0x00000005
        /*029c*/ 	.word	0x00000000
        /*02a0*/ 	.short	0x010a
        /*02a2*/ 	.byte	0x3f
	.zero		1


	//   ....[21]....
        /*02a4*/ 	.word	0x0000f400
        /*02a8*/ 	.word	0x00000007
        /*02ac*/ 	.word	0x00000000
        /*02b0*/ 	.short	0x010a
        /*02b2*/ 	.byte	0x3f
	.zero		1


	//   ....[22]....
        /*02b4*/ 	.word	0x0000f490
        /*02b8*/ 	.word	0x0000000a
        /*02bc*/ 	.word	0x00000000
        /*02c0*/ 	.short	0x010a
        /*02c2*/ 	.byte	0x3f
	.zero		1


	//   ....[23]....
        /*02c4*/ 	.word	0x0000f520
        /*02c8*/ 	.word	0x0000000b
        /*02cc*/ 	.word	0x00000000
        /*02d0*/ 	.short	0x010a
        /*02d2*/ 	.byte	0x3f
	.zero		1


	//   ....[24]....
        /*02d4*/ 	.word	0x0000f5b0
        /*02d8*/ 	.word	0x00000003
        /*02dc*/ 	.word	0x00000000
        /*02e0*/ 	.short	0x010a
        /*02e2*/ 	.byte	0x3f
	.zero		1


	//   ....[25]....
        /*02e4*/ 	.word	0x0000f620
        /*02e8*/ 	.word	0x00000003
        /*02ec*/ 	.word	0x00000000
        /*02f0*/ 	.short	0x010a
        /*02f2*/ 	.byte	0x3f
	.zero		1


	//   ....[26]....
        /*02f4*/ 	.word	0x0000f680
        /*02f8*/ 	.word	0x000000e2
        /*02fc*/ 	.word	0x00000000
        /*0300*/ 	.short	0x010a
        /*0302*/ 	.byte	0x3f
	.zero		1


	//   ....[27]....
        /*0304*/ 	.word	0x0000f750
        /*0308*/ 	.word	0x0000000d
        /*030c*/ 	.word	0x00000028
        /*0310*/ 	.short	0x010a
        /*0312*/ 	.byte	0x3f
	.zero		1


	//   ....[28]....
        /*0314*/ 	.word	0x0000f820
        /*0318*/ 	.word	0x00000005
        /*031c*/ 	.word	0x00000000
        /*0320*/ 	.short	0x010a
        /*0322*/ 	.byte	0x3f
	.zero		1


	//   ....[29]....
        /*0324*/ 	.word	0x0000f870
        /*0328*/ 	.word	0x00000007
        /*032c*/ 	.word	0x00000000
        /*0330*/ 	.short	0x010a
        /*0332*/ 	.byte	0x3f
	.zero		1


	//   ....[30]....
        /*0334*/ 	.word	0x0000f8c0
        /*0338*/ 	.word	0x0000000a
        /*033c*/ 	.word	0x00000000
        /*0340*/ 	.short	0x010a
        /*0342*/ 	.byte	0x3f
	.zero		1


	//   ....[31]....
        /*0344*/ 	.word	0x0000f910
        /*0348*/ 	.word	0x0000000b
        /*034c*/ 	.word	0x00000000
        /*0350*/ 	.short	0x010a
        /*0352*/ 	.byte	0x3f
	.zero		1


	//----- nvinfo : EIATTR_NUM_MBARRIERS
	.align		4
.L_30:
        /*0354*/ 	.byte	0x03, 0x38
        /*0356*/ 	.short	0x000c


	//----- nvinfo : EIATTR_EXIT_INSTR_OFFSETS
	.align		4
        /*0358*/ 	.byte	0x04, 0x1c
        /*035a*/ 	.short	(.L_32 - .L_31)


	//   ....[0]....
.L_31:
        /*035c*/ 	.word	0x000009f0


	//   ....[1]....
        /*0360*/ 	.word	0x00001280


	//   ....[2]....
        /*0364*/ 	.word	0x0000df20


	//   ....[3]....
        /*0368*/ 	.word	0x0000e4b0


	//   ....[4]....
        /*036c*/ 	.word	0x0000f600


	//----- nvinfo : EIATTR_MAX_THREADS
	.align		4
.L_32:
        /*0370*/ 	.byte	0x04, 0x05
        /*0372*/ 	.short	(.L_34 - .L_33)
.L_33:
        /*0374*/ 	.word	0x00000180
        /*0378*/ 	.word	0x00000001
        /*037c*/ 	.word	0x00000001


	//----- nvinfo : EIATTR_CRS_STACK_SIZE
	.align		4
.L_34:
        /*0380*/ 	.byte	0x04, 0x1e
        /*0382*/ 	.short	(.L_36 - .L_35)
.L_35:
        /*0384*/ 	.word	0x00000000


	//----- nvinfo : EIATTR_CBANK_PARAM_SIZE
	.align		4
.L_36:
        /*0388*/ 	.byte	0x03, 0x19
        /*038a*/ 	.short	0x0470


	//----- nvinfo : EIATTR_PARAM_CBANK
	.align		4
        /*038c*/ 	.byte	0x04, 0x0a
        /*038e*/ 	.short	(.L_38 - .L_37)
	.align		4
.L_37:
        /*0390*/ 	.word	index@(.nv.constant0._ZN7cutlass13device_kernelINS_4gemm6kernel13GemmUniversalIN4cute5tupleIJiiiiEEENS1_10collective13CollectiveMmaINS1_37MainloopSm90TmaGmmaWarpSpecializedFP8ILi5ENS5_IJNS4_1CILi2EEENSA_ILi1EEESC_EEENS1_35KernelTmaWarpSpecializedCooperativeEEENS5_IJNSA_ILi192EEENSA_ILi112EEENSA_ILi128EEEEEENS_12float_e4m3_tENS5_IJlSC_lEEESK_SL_NS4_8TiledMMAINS4_8MMA_AtomIJNS4_4SM904GMMA30MMA_64x16x32_F32E4M3E4M3_SS_TNILNSP_7ScaleInE1ELSR_1EEEEEENS4_6LayoutISD_NS5_IJSC_NSA_ILi0EEESV_EEEEENS5_IJNS4_10UnderscoreESY_SY_EEEEENS4_13SM90_TMA_LOADENS4_14ComposedLayoutINS4_7SwizzleILi3ELi4ELi3EEENS4_18smem_ptr_flag_bitsILi8EEENSU_INS5_IJNSA_ILi8EEESI_EEENS5_IJSI_SC_EEEEEEEvNS4_8identityENS4_23SM90_TMA_LOAD_MULTICASTES1B_vS1C_EENS_8epilogue10collective6detail29Sm90TmaWarpSpecializedAdapterINS1G_15DefaultEpilogueISK_SL_SL_NS1F_6thread17LinearCombinationISK_Li1EffLNS1K_9ScaleType4KindE0ELNS_15FloatRoundStyleE2ESK_EENS1_15EpilogueDefaultEEEEEvvEEEEvNT_6ParamsE)
        /*0394*/ 	.short	0x0210
        /*0396*/ 	.short	0x0470


	//----- nvinfo : EIATTR_SW_WAR
	.align		4
.L_38:
        /*0398*/ 	.byte	0x04, 0x36
        /*039a*/ 	.short	(.L_40 - .L_39)
.L_39:
        /*039c*/ 	.word	0x00000008
.L_40:


//--------------------- .nv.callgraph             --------------------------
	.section	.nv.callgraph,"",@"SHT_CUDA_CALLGRAPH"
	.align	4
	.sectionentsize	8
	.align		4
        /*0000*/ 	.word	0x00000000
	.align		4
        /*0004*/ 	.word	0xffffffff
	.align		4
        /*0008*/ 	.word	0x00000000
	.align		4
        /*000c*/ 	.word	0xfffffffe
	.align		4
        /*0010*/ 	.word	0x00000000
	.align		4
        /*0014*/ 	.word	0xfffffffd
	.align		4
        /*0018*/ 	.word	0x00000000
	.align		4
        /*001c*/ 	.word	0xfffffffc


//--------------------- .nv.constant4             --------------------------
	.section	.nv.constant4,"a",@progbits
	.align	8
	.align		8
.nv.constant4:
        /*0000*/ 	.dword	_ZN40_INTERNAL_241b8aaa_4_k_cu_4eb0795f_100844cuda3std3__45__cpo5beginE
	.align		8
        /*0008*/ 	.dword	_ZN40_INTERNAL_241b8aaa_4_k_cu_4eb0795f_100844cuda3std3__45__cpo3endE
	.align		8
        /*0010*/ 	.dword	_ZN40_INTERNAL_241b8aaa_4_k_cu_4eb0795f_100844cuda3std3__45__cpo6cbeginE
	.align		8
        /*0018*/ 	.dword	_ZN40_INTERNAL_241b8aaa_4_k_cu_4eb0795f_100844cuda3std3__45__cpo4cendE
	.align		8
        /*0020*/ 	.dword	_ZN40_INTERNAL_241b8aaa_4_k_cu_4eb0795f_100844cuda3std3__442_GLOBAL__N__241b8aaa_4_k_cu_4eb0795f_100846ignoreE
	.align		8
        /*0028*/ 	.dword	_ZN40_INTERNAL_241b8aaa_4_k_cu_4eb0795f_100844cuda3std3__419piecewise_constructE
	.align		8
        /*0030*/ 	.dword	_ZN40_INTERNAL_241b8aaa_4_k_cu_4eb0795f_100844cuda3std3__48in_placeE
	.align		8
        /*0038*/ 	.dword	_ZN40_INTERNAL_241b8aaa_4_k_cu_4eb0795f_100844cuda3std6ranges3__45__cpo4swapE
	.align		8
        /*0040*/ 	.dword	_ZN40_INTERNAL_241b8aaa_4_k_cu_4eb0795f_100844cuda3std6ranges3__45__cpo9iter_moveE
	.align		8
        /*0048*/ 	.dword	_ZN40_INTERNAL_241b8aaa_4_k_cu_4eb0795f_100844cute7productE
	.align		8
        /*0050*/ 	.dword	_ZN40_INTERNAL_241b8aaa_4_k_cu_4eb0795f_100844cute1_E


//--------------------- .text._ZN7cutlass13device_kernelINS_4gemm6kernel13GemmUniversalIN4cute5tupleIJiiiiEEENS1_10collective13CollectiveMmaINS1_37MainloopSm90TmaGmmaWarpSpecializedFP8ILi5ENS5_IJNS4_1CILi2EEENSA_ILi1EEESC_EEENS1_35KernelTmaWarpSpecializedCooperativeEEENS5_IJNSA_ILi192EEENSA_ILi112EEENSA_ILi128EEEEEENS_12float_e4m3_tENS5_IJlSC_lEEESK_SL_NS4_8TiledMMAINS4_8MMA_AtomIJNS4_4SM904GMMA30MMA_64x16x32_F32E4M3E4M3_SS_TNILNSP_7ScaleInE1ELSR_1EEEEEENS4_6LayoutISD_NS5_IJSC_NSA_ILi0EEESV_EEEEENS5_IJNS4_10UnderscoreESY_SY_EEEEENS4_13SM90_TMA_LOADENS4_14ComposedLayoutINS4_7SwizzleILi3ELi4ELi3EEENS4_18smem_ptr_flag_bitsILi8EEENSU_INS5_IJNSA_ILi8EEESI_EEENS5_IJSI_SC_EEEEEEEvNS4_8identityENS4_23SM90_TMA_LOAD_MULTICASTES1B_vS1C_EENS_8epilogue10collective6detail29Sm90TmaWarpSpecializedAdapterINS1G_15DefaultEpilogueISK_SL_SL_NS1F_6thread17LinearCombinationISK_Li1EffLNS1K_9ScaleType4KindE0ELNS_15FloatRoundStyleE2ESK_EENS1_15EpilogueDefaultEEEEEvvEEEEvNT_6ParamsE --------------------------
	.section	.text._ZN7cutlass13device_kernelINS_4gemm6kernel13GemmUniversalIN4cute5tupleIJiiiiEEENS1_10collective13CollectiveMmaINS1_37MainloopSm90TmaGmmaWarpSpecializedFP8ILi5ENS5_IJNS4_1CILi2EEENSA_ILi1EEESC_EEENS1_35KernelTmaWarpSpecializedCooperativeEEENS5_IJNSA_ILi192EEENSA_ILi112EEENSA_ILi128EEEEEENS_12float_e4m3_tENS5_IJlSC_lEEESK_SL_NS4_8TiledMMAINS4_8MMA_AtomIJNS4_4SM904GMMA30MMA_64x16x32_F32E4M3E4M3_SS_TNILNSP_7ScaleInE1ELSR_1EEEEEENS4_6LayoutISD_NS5_IJSC_NSA_ILi0EEESV_EEEEENS5_IJNS4_10UnderscoreESY_SY_EEEEENS4_13SM90_TMA_LOADENS4_14ComposedLayoutINS4_7SwizzleILi3ELi4ELi3EEENS4_18smem_ptr_flag_bitsILi8EEENSU_INS5_IJNSA_ILi8EEESI_EEENS5_IJSI_SC_EEEEEEEvNS4_8identityENS4_23SM90_TMA_LOAD_MULTICASTES1B_vS1C_EENS_8epilogue10collective6detail29Sm90TmaWarpSpecializedAdapterINS1G_15DefaultEpilogueISK_SL_SL_NS1F_6thread17LinearCombinationISK_Li1EffLNS1K_9ScaleType4KindE0ELNS_15FloatRoundStyleE2ESK_EENS1_15EpilogueDefaultEEEEEvvEEEEvNT_6ParamsE,"ax",@progbits
	.align	128
.text._ZN7cutlass13device_kernelINS_4gemm6kernel13GemmUniversalIN4cute5tupleIJiiiiEEENS1_10collective13CollectiveMmaINS1_37MainloopSm90TmaGmmaWarpSpecializedFP8ILi5ENS5_IJNS4_1CILi2EEENSA_ILi1EEESC_EEENS1_35KernelTmaWarpSpecializedCooperativeEEENS5_IJNSA_ILi192EEENSA_ILi112EEENSA_ILi128EEEEEENS_12float_e4m3_tENS5_IJlSC_lEEESK_SL_NS4_8TiledMMAINS4_8MMA_AtomIJNS4_4SM904GMMA30MMA_64x16x32_F32E4M3E4M3_SS_TNILNSP_7ScaleInE1ELSR_1EEEEEENS4_6LayoutISD_NS5_IJSC_NSA_ILi0EEESV_EEEEENS5_IJNS4_10UnderscoreESY_SY_EEEEENS4_13SM90_TMA_LOADENS4_14ComposedLayoutINS4_7SwizzleILi3ELi4ELi3EEENS4_18smem_ptr_flag_bitsILi8EEENSU_INS5_IJNSA_ILi8EEESI_EEENS5_IJSI_SC_EEEEEEEvNS4_8identityENS4_23SM90_TMA_LOAD_MULTICASTES1B_vS1C_EENS_8epilogue10collective6detail29Sm90TmaWarpSpecializedAdapterINS1G_15DefaultEpilogueISK_SL_SL_NS1F_6thread17LinearCombinationISK_Li1EffLNS1K_9ScaleType4KindE0ELNS_15FloatRoundStyleE2ESK_EENS1_15EpilogueDefaultEEEEEvvEEEEvNT_6ParamsE:
        .type           _ZN7cutlass13device_kernelINS_4gemm6kernel13GemmUniversalIN4cute5tupleIJiiiiEEENS1_10collective13CollectiveMmaINS1_37MainloopSm90TmaGmmaWarpSpecializedFP8ILi5ENS5_IJNS4_1CILi2EEENSA_ILi1EEESC_EEENS1_35KernelTmaWarpSpecializedCooperativeEEENS5_IJNSA_ILi192EEENSA_ILi112EEENSA_ILi128EEEEEENS_12float_e4m3_tENS5_IJlSC_lEEESK_SL_NS4_8TiledMMAINS4_8MMA_AtomIJNS4_4SM904GMMA30MMA_64x16x32_F32E4M3E4M3_SS_TNILNSP_7ScaleInE1ELSR_1EEEEEENS4_6LayoutISD_NS5_IJSC_NSA_ILi0EEESV_EEEEENS5_IJNS4_10UnderscoreESY_SY_EEEEENS4_13SM90_TMA_LOADENS4_14ComposedLayoutINS4_7SwizzleILi3ELi4ELi3EEENS4_18smem_ptr_flag_bitsILi8EEENSU_INS5_IJNSA_ILi8EEESI_EEENS5_IJSI_SC_EEEEEEEvNS4_8identityENS4_23SM90_TMA_LOAD_MULTICASTES1B_vS1C_EENS_8epilogue10collective6detail29Sm90TmaWarpSpecializedAdapterINS1G_15DefaultEpilogueISK_SL_SL_NS1F_6thread17LinearCombinationISK_Li1EffLNS1K_9ScaleType4KindE0ELNS_15FloatRoundStyleE2ESK_EENS1_15EpilogueDefaultEEEEEvvEEEEvNT_6ParamsE,@function
        .size           _ZN7cutlass13device_kernelINS_4gemm6kernel13GemmUniversalIN4cute5tupleIJiiiiEEENS1_10collective13CollectiveMmaINS1_37MainloopSm90TmaGmmaWarpSpecializedFP8ILi5ENS5_IJNS4_1CILi2EEENSA_ILi1EEESC_EEENS1_35KernelTmaWarpSpecializedCooperativeEEENS5_IJNSA_ILi192EEENSA_ILi112EEENSA_ILi128EEEEEENS_12float_e4m3_tENS5_IJlSC_lEEESK_SL_NS4_8TiledMMAINS4_8MMA_AtomIJNS4_4SM904GMMA30MMA_64x16x32_F32E4M3E4M3_SS_TNILNSP_7ScaleInE1ELSR_1EEEEEENS4_6LayoutISD_NS5_IJSC_NSA_ILi0EEESV_EEEEENS5_IJNS4_10UnderscoreESY_SY_EEEEENS4_13SM90_TMA_LOADENS4_14ComposedLayoutINS4_7SwizzleILi3ELi4ELi3EEENS4_18smem_ptr_flag_bitsILi8EEENSU_INS5_IJNSA_ILi8EEESI_EEENS5_IJSI_SC_EEEEEEEvNS4_8identityENS4_23SM90_TMA_LOAD_MULTICASTES1B_vS1C_EENS_8epilogue10collective6detail29Sm90TmaWarpSpecializedAdapterINS1G_15DefaultEpilogueISK_SL_SL_NS1F_6thread17LinearCombinationISK_Li1EffLNS1K_9ScaleType4KindE0ELNS_15FloatRoundStyleE2ESK_EENS1_15EpilogueDefaultEEEEEvvEEEEvNT_6ParamsE,(.L_x_304 - _ZN7cutlass13device_kernelINS_4gemm6kernel13GemmUniversalIN4cute5tupleIJiiiiEEENS1_10collective13CollectiveMmaINS1_37MainloopSm90TmaGmmaWarpSpecializedFP8ILi5ENS5_IJNS4_1CILi2EEENSA_ILi1EEESC_EEENS1_35KernelTmaWarpSpecializedCooperativeEEENS5_IJNSA_ILi192EEENSA_ILi112EEENSA_ILi128EEEEEENS_12float_e4m3_tENS5_IJlSC_lEEESK_SL_NS4_8TiledMMAINS4_8MMA_AtomIJNS4_4SM904GMMA30MMA_64x16x32_F32E4M3E4M3_SS_TNILNSP_7ScaleInE1ELSR_1EEEEEENS4_6LayoutISD_NS5_IJSC_NSA_ILi0EEESV_EEEEENS5_IJNS4_10UnderscoreESY_SY_EEEEENS4_13SM90_TMA_LOADENS4_14ComposedLayoutINS4_7SwizzleILi3ELi4ELi3EEENS4_18smem_ptr_flag_bitsILi8EEENSU_INS5_IJNSA_ILi8EEESI_EEENS5_IJSI_SC_EEEEEEEvNS4_8identityENS4_23SM90_TMA_LOAD_MULTICASTES1B_vS1C_EENS_8epilogue10collective6detail29Sm90TmaWarpSpecializedAdapterINS1G_15DefaultEpilogueISK_SL_SL_NS1F_6thread17LinearCombinationISK_Li1EffLNS1K_9ScaleType4KindE0ELNS_15FloatRoundStyleE2ESK_EENS1_15EpilogueDefaultEEEEEvvEEEEvNT_6ParamsE)
        .other          _ZN7cutlass13device_kernelINS_4gemm6kernel13GemmUniversalIN4cute5tupleIJiiiiEEENS1_10collective13CollectiveMmaINS1_37MainloopSm90TmaGmmaWarpSpecializedFP8ILi5ENS5_IJNS4_1CILi2EEENSA_ILi1EEESC_EEENS1_35KernelTmaWarpSpecializedCooperativeEEENS5_IJNSA_ILi192EEENSA_ILi112EEENSA_ILi128EEEEEENS_12float_e4m3_tENS5_IJlSC_lEEESK_SL_NS4_8TiledMMAINS4_8MMA_AtomIJNS4_4SM904GMMA30MMA_64x16x32_F32E4M3E4M3_SS_TNILNSP_7ScaleInE1ELSR_1EEEEEENS4_6LayoutISD_NS5_IJSC_NSA_ILi0EEESV_EEEEENS5_IJNS4_10UnderscoreESY_SY_EEEEENS4_13SM90_TMA_LOADENS4_14ComposedLayoutINS4_7SwizzleILi3ELi4ELi3EEENS4_18smem_ptr_flag_bitsILi8EEENSU_INS5_IJNSA_ILi8EEESI_EEENS5_IJSI_SC_EEEEEEEvNS4_8identityENS4_23SM90_TMA_LOAD_MULTICASTES1B_vS1C_EENS_8epilogue10collective6detail29Sm90TmaWarpSpecializedAdapterINS1G_15DefaultEpilogueISK_SL_SL_NS1F_6thread17LinearCombinationISK_Li1EffLNS1K_9ScaleType4KindE0ELNS_15FloatRoundStyleE2ESK_EENS1_15EpilogueDefaultEEEEEvvEEEEvNT_6ParamsE,@"STO_CUDA_ENTRY STV_DEFAULT"
_ZN7cutlass13device_kernelINS_4gemm6kernel13GemmUniversalIN4cute5tupleIJiiiiEEENS1_10collective13CollectiveMmaINS1_37MainloopSm90TmaGmmaWarpSpecializedFP8ILi5ENS5_IJNS4_1CILi2EEENSA_ILi1EEESC_EEENS1_35KernelTmaWarpSpecializedCooperativeEEENS5_IJNSA_ILi192EEENSA_ILi112EEENSA_ILi128EEEEEENS_12float_e4m3_tENS5_IJlSC_lEEESK_SL_NS4_8TiledMMAINS4_8MMA_AtomIJNS4_4SM904GMMA30MMA_64x16x32_F32E4M3E4M3_SS_TNILNSP_7ScaleInE1ELSR_1EEEEEENS4_6LayoutISD_NS5_IJSC_NSA_ILi0EEESV_EEEEENS5_IJNS4_10UnderscoreESY_SY_EEEEENS4_13SM90_TMA_LOADENS4_14ComposedLayoutINS4_7SwizzleILi3ELi4ELi3EEENS4_18smem_ptr_flag_bitsILi8EEENSU_INS5_IJNSA_ILi8EEESI_EEENS5_IJSI_SC_EEEEEEEvNS4_8identityENS4_23SM90_TMA_LOAD_MULTICASTES1B_vS1C_EENS_8epilogue10collective6detail29Sm90TmaWarpSpecializedAdapterINS1G_15DefaultEpilogueISK_SL_SL_NS1F_6thread17LinearCombinationISK_Li1EffLNS1K_9ScaleType4KindE0ELNS_15FloatRoundStyleE2ESK_EENS1_15EpilogueDefaultEEEEEvvEEEEvNT_6ParamsE:
[----:B------:R-:W0:Y:S02]  /*0000*/  LDC R1, c[0x0][0x28] ;  /* 0x00000a00ff017b82 */ /* 0x000e240000000800 */
[----:B0-----:R-:W-:Y:S01]  /*0010*/  VIADD R1, R1, 0xffffffe8 ;  /* 0xffffffe801017836 */ /* 0x001fe20000000000 */
[----:B------:R-:W0:Y:S01]  /*0020*/  S2R R4, SR_TID.X ;  /* 0x0000000000047919 */ /* 0x000e220000002100 */
[----:B------:R-:W-:Y:S01]  /*0030*/  ELECT P0, URZ, PT ;  /* 0x00000000003f782f */ /* 0x000fe20003800000 */
[----:B------:R-:W-:Y:S01]  /*0040*/  BSSY B0, `(.L_x_0) ;  /* 0x0000015000007945 */ /* 0x000fe20003800000 */
[--C-:B0-----:R-:W-:Y:S02]  /*0050*/  SHF.R.U32.HI R0, RZ, 0x5, R4.reuse ;  /* 0x00000005ff007819 */ /* 0x101fe40000011604 */
[----:B------:R-:W-:-:S03]  /*0060*/  SHF.R.U32.HI R2, RZ, 0x7, R4 ;  /* 0x00000007ff027819 */ /* 0x000fc60000011604 */
[----:B------:R-:W0:Y:S04]  /*0070*/  SHFL.IDX PT, R3, R0, RZ, 0x1f ;  /* 0x00001fff00037589 */ /* 0x000e2800000e0000 */
[----:B------:R-:W1:Y:S01]  /*0080*/  SHFL.IDX PT, R2, R2, RZ, 0x1f ;  /* 0x00001fff02027589 */ /* 0x000e6200000e0000 */
[----:B0-----:R-:W-:Y:S02]  /*0090*/  R2UR UR4, R3 ;  /* 0x00000000030472ca */ /* 0x001fe400000e0000 */
[----:B-1----:R-:W-:-:S11]  /*00a0*/  R2UR UR8, R2 ;  /* 0x00000000020872ca */ /* 0x002fd600000e0000 */
[----:B------:R-:W-:Y:S02]  /*00b0*/  USHF.R.S32.HI UR5, URZ, 0x1f, UR4 ;  /* 0x0000001f3f057899 */ /* 0x000fe40008011404 */
[----:B------:R-:W-:Y:S02]  /*00c0*/  ISETP.NE.OR P0, PT, RZ, UR4, !P0 ;  /* 0x00000004ff007c0c */ /* 0x000fe4000c705670 */
[----:B------:R-:W-:-:S04]  /*00d0*/  ULEA.HI UR5, UR5, UR4, URZ, 0x2 ;  /* 0x0000000405057291 */ /* 0x000fc8000f8f103f */
[----:B------:R-:W-:-:S04]  /*00e0*/  ULOP3.LUT UR5, UR5, 0xfffffffc, URZ, 0xc0, !UPT ;  /* 0xfffffffc05057892 */ /* 0x000fc8000f8ec03f */
[----:B------:R-:W-:-:S03]  /*00f0*/  UIADD3 UR6, UR4, -UR5, URZ ;  /* 0x8000000504067290 */ /* 0x000fc6000fffe03f */
[----:B------:R-:W-:Y:S09]  /*0100*/  @P0 BRA `(.L_x_1) ;  /* 0x0000000000200947 */ /* 0x000ff20003800000 */
[----:B------:R-:W-:Y:S02]  /*0110*/  ULDC.64 UR4, c[0x0][0x198] ;  /* 0x0000660000047ab9 */ /* 0x000fe40000000a00 */
[----:B------:R-:W-:Y:S02]  /*0120*/  UIADD3 UR10, UP0, UR4, 0xf0, URZ ;  /* 0x000000f0040a7890 */ /* 0x000fe4000ff1e03f */
[----:B------:R-:W-:Y:S02]  /*0130*/  UIADD3 UR4, UP1, UR4, 0x1f0, URZ ;  /* 0x000001f004047890 */ /* 0x000fe4000ff3e03f */
[----:B------:R-:W-:Y:S02]  /*0140*/  UIADD3.X UR11, URZ, UR5, URZ, UP0, !UPT ;  /* 0x000000053f0b7290 */ /* 0x000fe400087fe43f */
[----:B------:R-:W-:-:S07]  /*0150*/  UIADD3.X UR5, URZ, UR5, URZ, UP1, !UPT ;  /* 0x000000053f057290 */ /* 0x000fce0008ffe43f */
[----:B------:R0:W-:Y:S02]  /*0160*/  UTMACCTL.PF [UR10] ;  /* 0x000000000a0079b9 */ /* 0x0001e40008040000 */
[----:B------:R0:W-:Y:S02]  /*0170*/  UTMACCTL.PF [UR4] ;  /* 0x00000000040079b9 */ /* 0x0001e40008040000 */
[----:B0-----:R-:W-:Y:S01]  /*0180*/  NOP ;  /* 0x0000000000007918 */ /* 0x001fe20000000000 */
.L_x_1:
[----:B------:R-:W-:Y:S05]  /*0190*/  BSYNC B0 ;  /* 0x0000000000007941 */ /* 0x000fea0003800000 */
.L_x_0:
[----:B------:R-:W0:Y:S01]  /*01a0*/  SHFL.IDX PT, R3, R0, RZ, 0x1f ;  /* 0x00001fff00037589 */ /* 0x000e2200000e0000 */
[----:B------:R-:W-:Y:S01]  /*01b0*/  UISETP.NE.AND UP0, UPT, UR6, 0x3, UPT ;  /* 0x000000030600788c */ /* 0x000fe2000bf05270 */
[----:B------:R-:W-:Y:S01]  /*01c0*/  ISETP.NE.AND P1, PT, RZ, UR8, PT ;  /* 0x00000008ff007c0c */ /* 0x000fe2000bf25270 */
[----:B------:R-:W-:Y:S02]  /*01d0*/  UIADD3 UR11, UR8, -0x1, URZ ;  /* 0xffffffff080b7890 */ /* 0x000fe4000fffe03f */
[----:B------:R-:W-:Y:S02]  /*01e0*/  UISETP.EQ.OR UP0, UPT, UR6, URZ, !UP0 ;  /* 0x0000003f0600728c */ /* 0x000fe4000c702670 */
[----:B------:R-:W-:Y:S02]  /*01f0*/  UISETP.GE.U32.AND UP1, UPT, UR11, 0x2, UPT ;  /* 0x000000020b00788c */ /* 0x000fe4000bf26070 */
[----:B------:R-:W-:-:S04]  /*0200*/  UISETP.EQ.AND UP0, UPT, UR8, URZ, UP0 ;  /* 0x0000003f0800728c */ /* 0x000fc80008702270 */
[----:B------:R-:W-:-:S04]  /*0210*/  USEL UR7, URZ, 0x1, !UP0 ;  /* 0x000000013f077887 */ /* 0x000fc8000c000000 */
[----:B------:R-:W-:Y:S01]  /*0220*/  USEL UR7, UR7, 0x2, UP1 ;  /* 0x0000000207077887 */ /* 0x000fe20008800000 */
[----:B0-----:R-:W-:-:S13]  /*0230*/  ISETP.NE.AND P0, PT, R3, RZ, PT ;  /* 0x000000ff0300720c */ /* 0x001fda0003f05270 */
[----:B------:R-:W-:Y:S05]  /*0240*/  @P0 BRA `(.L_x_2) ;  /* 0x0000000000600947 */ /* 0x000fea0003800000 */
[----:B------:R-:W0:Y:S01]  /*0250*/  S2UR UR10, SR_CgaCtaId ;  /* 0x00000000000a79c3 */ /* 0x000e220000008800 */
[----:B------:R-:W-:Y:S01]  /*0260*/  UMOV UR4, 0x400 ;  /* 0x0000040000047882 */ /* 0x000fe20000000000 */
[----:B------:R-:W-:Y:S01]  /*0270*/  UMOV UR5, 0x1 ;  /* 0x0000000100057882 */ /* 0x000fe20000000000 */
[----:B------:R-:W-:Y:S01]  /*0280*/  UMOV UR8, 0x4 ;  /* 0x0000000400087882 */ /* 0x000fe20000000000 */
[----:B------:R-:W-:Y:S01]  /*0290*/  ELECT P0, URZ, PT ;  /* 0x00000000003f782f */ /* 0x000fe20003800000 */
[----:B------:R-:W-:-:S04]  /*02a0*/  UIADD3 UR8, -UR8, 0x100000, URZ ;  /* 0x0010000008087890 */ /* 0x000fc8000fffe13f */
[----:B------:R-:W-:Y:S02]  /*02b0*/  USHF.L.U32 UR9, UR8, 0xb, URZ ;  /* 0x0000000b08097899 */ /* 0x000fe4000800063f */
[----:B------:R-:W-:Y:S02]  /*02c0*/  USHF.L.U32 UR8, UR8, 0x1, URZ ;  /* 0x0000000108087899 */ /* 0x000fe4000800063f */
[----:B0-----:R-:W-:Y:S02]  /*02d0*/  ULEA UR10, UR10, UR4, 0x18 ;  /* 0x000000040a0a7291 */ /* 0x001fe4000f8ec03f */
[----:B------:R-:W-:-:S04]  /*02e0*/  UIADD3 UR4, -UR5, 0x100000, URZ ;  /* 0x0010000005047890 */ /* 0x000fc8000fffe13f */
[----:B------:R-:W-:Y:S02]  /*02f0*/  USHF.L.U32 UR5, UR4, 0xb, URZ ;  /* 0x0000000b04057899 */ /* 0x000fe4000800063f */
[----:B------:R-:W-:Y:S01]  /*0300*/  USHF.L.U32 UR4, UR4, 0x1, URZ ;  /* 0x0000000104047899 */ /* 0x000fe2000800063f */
[----:B------:R-:W0:Y:S11]  /*0310*/  FENCE.VIEW.ASYNC.S ;  /* 0x00000000000073c6 */ /* 0x000e360000000000 */
[----:B0-----:R0:W1:Y:S01]  /*0320*/  SYNCS.EXCH.64 URZ, [UR10], UR4 ;  /* 0x000000040a3f75b2 */ /* 0x0010620008000100 */
[----:B------:R0:W2:Y:S01]  /*0330*/  SYNCS.EXCH.64 URZ, [UR10+0x28], UR8 ;  /* 0x000028080a3f75b2 */ /* 0x0000a20008000100 */
[----:B------:R0:W3:Y:S01]  /*0340*/  SYNCS.EXCH.64 URZ, [UR10+0x8], UR4 ;  /* 0x000008040a3f75b2 */ /* 0x0000e20008000100 */
[----:B------:R0:W4:Y:S01]  /*0350*/  SYNCS.EXCH.64 URZ, [UR10+0x30], UR8 ;  /* 0x000030080a3f75b2 */ /* 0x0001220008000100 */
[----:B------:R0:W0:Y:S01]  /*0360*/  SYNCS.EXCH.64 URZ, [UR10+0x10], UR4 ;  /* 0x000010040a3f75b2 */ /* 0x0000220008000100 */
[----:B------:R0:W0:Y:S01]  /*0370*/  SYNCS.EXCH.64 URZ, [UR10+0x38], UR8 ;  /* 0x000038080a3f75b2 */ /* 0x0000220008000100 */
[----:B------:R0:W0:Y:S01]  /*0380*/  SYNCS.EXCH.64 URZ, [UR10+0x18], UR4 ;  /* 0x000018040a3f75b2 */ /* 0x0000220008000100 */
[----:B------:R0:W0:Y:S01]  /*0390*/  SYNCS.EXCH.64 URZ, [UR10+0x40], UR8 ;  /* 0x000040080a3f75b2 */ /* 0x0000220008000100 */
[----:B------:R0:W0:Y:S01]  /*03a0*/  SYNCS.EXCH.64 URZ, [UR10+0x20], UR4 ;  /* 0x000020040a3f75b2 */ /* 0x0000220008000100 */
[----:B------:R0:W0:Y:S01]  /*03b0*/  SYNCS.EXCH.64 URZ, [UR10+0x48], UR8 ;  /* 0x000048080a3f75b2 */ /* 0x0000220008000100 */
[----:B------:R-:W-:Y:S01]  /*03c0*/  NOP ;  /* 0x0000000000007918 */ /* 0x000fe20000000000 */
.L_x_2:
[----:B------:R-:W-:Y:S01]  /*03d0*/  SHF.R.S32.HI R2, RZ, 0x1f, R4 ;  /* 0x0000001fff027819 */ /* 0x000fe20000011404 */
[----:B------:R-:W5:Y:S01]  /*03e0*/  SHFL.IDX PT, R0, R0, RZ, 0x1f ;  /* 0x00001fff00007589 */ /* 0x000f6200000e0000 */
[----:B0-----:R-:W0:Y:S01]  /*03f0*/  S2UR UR10, SR_CTAID.X ;  /* 0x00000000000a79c3 */ /* 0x001e220000002500 */
[----:B------:R-:W-:Y:S02]  /*0400*/  ELECT P0, URZ, PT ;  /* 0x00000000003f782f */ /* 0x000fe40003800000 */
[----:B------:R-:W-:Y:S01]  /*0410*/  LEA.HI R2, R2, R4, RZ, 0x7 ;  /* 0x0000000402027211 */ /* 0x000fe200078f38ff */
[----:B------:R-:W-:Y:S01]  /*0420*/  ULDC UR4, c[0x0][0x150] ;  /* 0x0000540000047ab9 */ /* 0x000fe20000000800 */
[----:B------:R-:W-:Y:S01]  /*0430*/  SHF.R.S32.HI R6, RZ, 0x1f, R3 ;  /* 0x0000001fff067819 */ /* 0x000fe20000011403 */
[----:B------:R-:W-:Y:S01]  /*0440*/  NOP ;  /* 0x0000000000007918 */ /* 0x000fe20000000000 */
[----:B------:R-:W-:Y:S01]  /*0450*/  LOP3.LUT R2, R2, 0xffffff80, RZ, 0xc0, !PT ;  /* 0xffffff8002027812 */ /* 0x000fe200078ec0ff */
[----:B------:R-:W-:Y:S01]  /*0460*/  NOP ;  /* 0x0000000000007918 */ /* 0x000fe20000000000 */
[----:B------:R-:W-:Y:S01]  /*0470*/  LEA.HI R6, R6, R3, RZ, 0x2 ;  /* 0x0000000306067211 */ /* 0x000fe200078f10ff */
[----:B------:R-:W1:Y:S02]  /*0480*/  LDC R8, c[0x0][0x144] ;  /* 0x00005100ff087b82 */ /* 0x000e640000000800 */
[----:B------:R-:W-:Y:S01]  /*0490*/  IMAD.IADD R4, R4, 0x1, -R2 ;  /* 0x0000000104047824 */ /* 0x000fe200078e0a02 */
[----:B------:R-:W-:Y:S01]  /*04a0*/  LOP3.LUT R6, R6, 0x3ffffffc, RZ, 0xc0, !PT ;  /* 0x3ffffffc06067812 */ /* 0x000fe200078ec0ff */
[----:B------:R-:W2:Y:S03]  /*04b0*/  S2R R2, SR_CTAID.Y ;  /* 0x0000000000027919 */ /* 0x000ea60000002600 */
[----:B------:R-:W-:Y:S01]  /*04c0*/  SHF.R.S32.HI R5, RZ, 0x1f, R4 ;  /* 0x0000001fff057819 */ /* 0x000fe20000011404 */
[----:B------:R-:W-:Y:S01]  /*04d0*/  IMAD.IADD R6, R3, 0x1, -R6 ;  /* 0x0000000103067824 */ /* 0x000fe200078e0a06 */
[----:B------:R-:W3:Y:S02]  /*04e0*/  LDC R11, c[0x0][0x148] ;  /* 0x00005200ff0b7b82 */ /* 0x000ee40000000800 */
[----:B------:R-:W-:-:S02]  /*04f0*/  LEA.HI R5, R5, R4, RZ, 0x3 ;  /* 0x0000000405057211 */ /* 0x000fc400078f18ff */
[----:B-----5:R-:W-:Y:S02]  /*0500*/  ISETP.NE.OR P0, PT, R0, RZ, !P0 ;  /* 0x000000ff0000720c */ /* 0x020fe40004705670 */
[--C-:B------:R-:W-:Y:S02]  /*0510*/  SHF.R.S32.HI R0, RZ, 0x3, R5.reuse ;  /* 0x00000003ff007819 */ /* 0x100fe40000011405 */
[----:B------:R-:W-:Y:S02]  /*0520*/  SHF.R.S32.HI R5, RZ, 0x1f, R5 ;  /* 0x0000001fff057819 */ /* 0x000fe40000011405 */
[----:B0-----:R-:W-:Y:S02]  /*0530*/  I2FP.F32.U32 R7, UR10 ;  /* 0x0000000a00077c45 */ /* 0x001fe40008201000 */
[----:B------:R-:W-:-:S03]  /*0540*/  LEA.HI R5, R5, R0, RZ, 0x2 ;  /* 0x0000000005057211 */ /* 0x000fc600078f10ff */
[----:B------:R-:W-:Y:S01]  /*0550*/  FMUL R7, R7, UR4 ;  /* 0x0000000407077c20 */ /* 0x000fe20008400000 */
[----:B------:R-:W-:Y:S01]  /*0560*/  LOP3.LUT R5, R5, 0xfffffffc, RZ, 0xc0, !PT ;  /* 0xfffffffc05057812 */ /* 0x000fe200078ec0ff */
[----:B------:R-:W-:Y:S01]  /*0570*/  VOTEU.ALL UP0, P0 ;  /* 0x00000000003f7886 */ /* 0x000fe20000000000 */
[----:B------:R-:W-:Y:S01]  /*0580*/  ULDC UR4, c[0x0][0x154] ;  /* 0x0000550000047ab9 */ /* 0x000fe20000000800 */
[----:B------:R-:W-:Y:S02]  /*0590*/  VOTEU.ALL UP1, P0 ;  /* 0x00000000003f7886 */ /* 0x000fe40000020000 */
[----:B------:R-:W0:Y:S01]  /*05a0*/  F2I.U32.TRUNC.NTZ R7, R7 ;  /* 0x0000000700077305 */ /* 0x000e22000020f000 */
[----:B------:R-:W-:Y:S01]  /*05b0*/  IMAD.IADD R5, R0, 0x1, -R5 ;  /* 0x0000000100057824 */ /* 0x000fe200078e0a05 */
[----:B------:R-:W5:Y:S01]  /*05c0*/  @!UP0 S2UR UR9, SR_CgaCtaId ;  /* 0x00000000000989c3 */ /* 0x000f620000008800 */
[----:B------:R-:W-:Y:S02]  /*05d0*/  @!UP0 UMOV UR8, 0x400 ;  /* 0x0000040000088882 */ /* 0x000fe40000000000 */
[----:B------:R-:W-:Y:S01]  /*05e0*/  IMAD R5, R6, 0x4, R5 ;  /* 0x0000000406057824 */ /* 0x000fe200078e0205 */
[----:B--2---:R-:W-:-:S04]  /*05f0*/  I2FP.F32.U32 R9, R2 ;  /* 0x0000000200097245 */ /* 0x004fc80000201000 */
[----:B------:R-:W-:Y:S01]  /*0600*/  LEA.HI R0, R5, R5, RZ, 0x1 ;  /* 0x0000000505007211 */ /* 0x000fe200078f08ff */
[----:B------:R-:W-:Y:S01]  /*0610*/  FMUL R9, R9, UR4 ;  /* 0x0000000409097c20 */ /* 0x000fe20008400000 */
[----:B------:R-:W-:Y:S02]  /*0620*/  UMOV UR4, 0x20 ;  /* 0x0000002000047882 */ /* 0x000fe40000000000 */
[----:B------:R-:W-:Y:S01]  /*0630*/  LOP3.LUT R6, R0, 0xfffffffe, RZ, 0xc0, !PT ;  /* 0xfffffffe00067812 */ /* 0x000fe200078ec0ff */
[----:B0-----:R-:W-:Y:S01]  /*0640*/  IMAD.MOV R13, RZ, RZ, -R7 ;  /* 0x000000ffff0d7224 */ /* 0x001fe200078e0a07 */
[----:B------:R-:W-:-:S04]  /*0650*/  @!UP0 UIADD3 UR4, -UR4, 0x100000, URZ ;  /* 0x0010000004048890 */ /* 0x000fc8000fffe13f */
[----:B------:R-:W-:Y:S02]  /*0660*/  @!UP0 USHF.L.U32 UR5, UR4, 0xb, URZ ;  /* 0x0000000b04058899 */ /* 0x000fe4000800063f */
[----:B------:R-:W-:Y:S01]  /*0670*/  @!UP0 USHF.L.U32 UR4, UR4, 0x1, URZ ;  /* 0x0000000104048899 */ /* 0x000fe2000800063f */
[----:B------:R-:W0:Y:S01]  /*0680*/  F2I.U32.TRUNC.NTZ R9, R9 ;  /* 0x0000000900097305 */ /* 0x000e22000020f000 */
[----:B-1----:R-:W-:Y:S02]  /*0690*/  IMAD R0, R8, R13, UR10 ;  /* 0x0000000a08007e24 */ /* 0x002fe4000f8e020d */
[C---:B------:R-:W-:Y:S02]  /*06a0*/  IMAD.IADD R7, R5.reuse, 0x1, -R6 ;  /* 0x0000000105077824 */ /* 0x040fe400078e0a06 */
[----:B------:R-:W-:-:S03]  /*06b0*/  IMAD.SHL.U32 R6, R5, 0x4, RZ ;  /* 0x0000000405067824 */ /* 0x000fc600078e00ff */
[----:B------:R-:W-:Y:S01]  /*06c0*/  ISETP.NE.AND P2, PT, R7, R0, PT ;  /* 0x000000000700720c */ /* 0x000fe20003f45270 */
[----:B-----5:R-:W-:Y:S01]  /*06d0*/  @!UP0 ULEA UR8, UR9, UR8, 0x18 ;  /* 0x0000000809088291 */ /* 0x020fe2000f8ec03f */
[----:B------:R-:W-:Y:S01]  /*06e0*/  LOP3.LUT R10, R5, 0xc, R6, 0x78, !PT ;  /* 0x0000000c050a7812 */ /* 0x000fe200078e7806 */
[----:B------:R-:W1:Y:S01]  /*06f0*/  LDC R7, c[0x0][0x140] ;  /* 0x00005000ff077b82 */ /* 0x000e620000000800 */
[----:B------:R-:W-:Y:S01]  /*0700*/  VOTEU.ALL UP0, P0 ;  /* 0x00000000003f7886 */ /* 0x000fe20000000000 */
[----:B------:R-:W-:Y:S01]  /*0710*/  LOP3.LUT P0, RZ, R4, 0x7, RZ, 0xc0, !PT ;  /* 0x0000000704ff7812 */ /* 0x000fe2000780c0ff */
[----:B0-----:R-:W-:Y:S01]  /*0720*/  IMAD.MOV R12, RZ, RZ, -R9 ;  /* 0x000000ffff0c7224 */ /* 0x001fe200078e0a09 */
[----:B------:R0:W-:Y:S01]  /*0730*/  STL [R1+0x4], R10 ;  /* 0x0000040a01007387 */ /* 0x0001e20000100800 */
[----:B------:R-:W-:Y:S01]  /*0740*/  IMAD.MOV.U32 R4, RZ, RZ, 0x1 ;  /* 0x00000001ff047424 */ /* 0x000fe200078e00ff */
[----:B------:R-:W-:Y:S01]  /*0750*/  ISETP.LT.U32.AND P0, PT, R10, 0x2, !P0 ;  /* 0x000000020a00780c */ /* 0x000fe20004701070 */
[----:B---3--:R-:W-:-:S03]  /*0760*/  IMAD R6, R11, R12, R2 ;  /* 0x0000000c0b067224 */ /* 0x008fc600078e0202 */
[----:B------:R-:W-:Y:S01]  /*0770*/  @P2 LEA.HI R5, R10, R10, RZ, 0x1 ;  /* 0x0000000a0a052211 */ /* 0x000fe200078f08ff */
[----:B------:R-:W2:Y:S02]  /*0780*/  FENCE.VIEW.ASYNC.S ;  /* 0x00000000000073c6 */ /* 0x000ea40000000000 */
[----:B--2---:R0:W2:Y:S01]  /*0790*/  @!UP0 SYNCS.EXCH.64 URZ, [UR8+0x60], UR4 ;  /* 0x00006004083f85b2 */ /* 0x0040a20008000100 */
[----:B------:R-:W-:-:S04]  /*07a0*/  @P2 SHF.R.S32.HI R5, RZ, 0x1, R5 ;  /* 0x00000001ff052819 */ /* 0x000fc80000011405 */
[----:B------:R-:W-:Y:S02]  /*07b0*/  @P2 ISETP.NE.AND P3, PT, R5, R6, PT ;  /* 0x000000060500220c */ /* 0x000fe40003f65270 */
[----:B------:R-:W-:Y:S02]  /*07c0*/  SEL R5, RZ, 0x1, !P0 ;  /* 0x00000001ff057807 */ /* 0x000fe40004000000 */
[----:B------:R-:W-:Y:S02]  /*07d0*/  @P2 SEL R4, RZ, 0x1, P3 ;  /* 0x00000001ff042807 */ /* 0x000fe40001800000 */
[----:B-1----:R-:W-:Y:S02]  /*07e0*/  ISETP.EQ.U32.AND P5, PT, R7, 0x1, PT ;  /* 0x000000010700780c */ /* 0x002fe40003fa2070 */
[----:B------:R-:W-:Y:S01]  /*07f0*/  LOP3.LUT R4, R4, R5, RZ, 0xc0, !PT ;  /* 0x0000000504047212 */ /* 0x000fe200078ec0ff */
[----:B------:R0:W1:Y:S01]  /*0800*/  @!UP1 SYNCS.EXCH.64 URZ, [UR8+0x68], UR4 ;  /* 0x00006804083f95b2 */ /* 0x0000620008000100 */
[----:B------:R-:W-:-:S03]  /*0810*/  NOP ;  /* 0x0000000000007918 */ /* 0x000fc60000000000 */
[----:B------:R0:W-:Y:S06]  /*0820*/  STL [R1], R4 ;  /* 0x0000000401007387 */ /* 0x0001ec0000100800 */
[----:B--2---:R-:W-:Y:S05]  /*0830*/  @!P5 BRA `(.L_x_3) ;  /* 0x000000000008d947 */ /* 0x004fea0003800000 */
[----:B-1--4-:R-:W-:Y:S01]  /*0840*/  UCGABAR_ARV ;  /* 0x00000000000079c7 */ /* 0x012fe20008000000 */
[----:B------:R-:W-:Y:S05]  /*0850*/  BRA `(.L_x_4) ;  /* 0x0000000000047947 */ /* 0x000fea0003800000 */
.L_x_3:
[----:B-1--4-:R-:W-:Y:S01]  /*0860*/  NOP ;  /* 0x0000000000007918 */ /* 0x012fe20000000000 */
.L_x_4:
[----:B------:R-:W1:Y:S01]  /*0870*/  LDC R3, c[0x0][0x65c] ;  /* 0x00019700ff037b82 */ /* 0x000e620000000800 */
[----:B0-----:R-:W-:Y:S02]  /*0880*/  IMAD.U32 R4, RZ, RZ, UR10 ;  /* 0x0000000aff047e24 */ /* 0x001fe4000f8e00ff */
[----:B------:R-:W-:Y:S01]  /*0890*/  IMAD.MOV.U32 R5, RZ, RZ, RZ ;  /* 0x000000ffff057224 */ /* 0x000fe200078e00ff */
[----:B-1----:R-:W-:-:S13]  /*08a0*/  ISETP.NE.AND P4, PT, R3, 0x1, PT ;  /* 0x000000010300780c */ /* 0x002fda0003f85270 */
[----:B------:R-:W0:Y:S01]  /*08b0*/  @P4 LDC R7, c[0x0][0x10] ;  /* 0x00000400ff074b82 */ /* 0x000e220000000800 */
[----:B------:R-:W-:Y:S02]  /*08c0*/  @P4 IMAD.MOV.U32 R3, RZ, RZ, RZ ;  /* 0x000000ffff034224 */ /* 0x000fe400078e00ff */
[----:B------:R-:W-:-:S05]  /*08d0*/  @P4 IMAD.MOV.U32 R13, RZ, RZ, RZ ;  /* 0x000000ffff0d4224 */ /* 0x000fca00078e00ff */
[----:B------:R-:W1:Y:S01]  /*08e0*/  @!P4 LDC R9, c[0x0][0xc] ;  /* 0x00000300ff09cb82 */ /* 0x000e620000000800 */
[----:B0-----:R-:W-:-:S04]  /*08f0*/  @P4 IMAD.WIDE.U32 R6, R7, UR10, R2 ;  /* 0x0000000a07064c25 */ /* 0x001fc8000f8e0002 */
[----:B------:R-:W-:Y:S02]  /*0900*/  @P4 IMAD.MOV.U32 R19, RZ, RZ, R6 ;  /* 0x000000ffff134224 */ /* 0x000fe400078e0006 */
[----:B------:R-:W-:Y:S02]  /*0910*/  @P4 IMAD.IADD R23, R7, 0x1, R13 ;  /* 0x0000000107174824 */ /* 0x000fe400078e020d */
[----:B-1----:R-:W-:-:S04]  /*0920*/  @!P4 IMAD.WIDE.U32 R4, R2, R9, R4 ;  /* 0x000000090204c225 */ /* 0x002fc800078e0004 */
[----:B------:R-:W-:Y:S02]  /*0930*/  @!P4 IMAD.MOV.U32 R19, RZ, RZ, R4 ;  /* 0x000000ffff13c224 */ /* 0x000fe400078e0004 */
[----:B------:R-:W-:-:S03]  /*0940*/  @!P4 IMAD.MOV.U32 R23, RZ, RZ, R5 ;  /* 0x000000ffff17c224 */ /* 0x000fc600078e0005 */
[----:B------:R0:W-:Y:S04]  /*0950*/  STL [R1+0xc], R19 ;  /* 0x00000c1301007387 */ /* 0x0001e80000100800 */
[----:B------:R0:W-:Y:S01]  /*0960*/  STL [R1+0x8], R23 ;  /* 0x0000081701007387 */ /* 0x0001e20000100800 */
[----:B------:R-:W-:Y:S05]  /*0970*/  @!P5 BRA `(.L_x_5) ;  /* 0x00000000000cd947 */ /* 0x000fea0003800000 */
[----:B------:R-:W-:Y:S01]  /*0980*/  UCGABAR_WAIT ;  /* 0x0000000000007dc7 */ /* 0x000fe20008000000 */
[----:B------:R-:W-:Y:S01]  /*0990*/  CCTL.IVALL ;  /* 0x00000000ff00798f */ /* 0x000fe20002000000 */
[----:B------:R-:W-:Y:S05]  /*09a0*/  BRA `(.L_x_6) ;  /* 0x0000000000047947 */ /* 0x000fea0003800000 */
.L_x_5:
[----:B------:R-:W-:Y:S06]  /*09b0*/  BAR.SYNC.DEFER_BLOCKING 0x0 ;  /* 0x0000000000007b1d */ /* 0x000fec0000010000 */
.L_x_6:
[----:B------:R-:W-:Y:S05]  /*09c0*/  @!P1 BRA `(.L_x_7) ;  /* 0x000000d400589947 */ /* 0x000fea0003800000 */
[----:B------:R-:W-:-:S06]  /*09d0*/  UISETP.GT.U32.AND UP0, UPT, UR11, 0x1, UPT ;  /* 0x000000010b00788c */ /* 0x000fcc000bf04070 */
[----:B------:R-:W-:-:S13]  /*09e0*/  PLOP3.LUT P0, PT, PT, PT, UP0, 0x80, 0x0 ;  /* 0x000000000000781c */ /* 0x000fda0003f0f008 */
[----:B------:R-:W-:Y:S05]  /*09f0*/  @P0 EXIT ;  /* 0x000000000000094d */ /* 0x000fea0003800000 */
[----:B------:R-:W-:Y:S01]  /*0a00*/  IMAD.MOV.U32 R6, RZ, RZ, -0x1 ;  /* 0xffffffffff067424 */ /* 0x000fe200078e00ff */
[----:B------:R-:W-:Y:S01]  /*0a10*/  ULDC.64 UR4, c[0x0][0x650] ;  /* 0x0001940000047ab9 */ /* 0x000fe20000000a00 */
[----:B------:R-:W-:Y:S01]  /*0a20*/  IMAD.MOV.U32 R5, RZ, RZ, -0x1 ;  /* 0xffffffffff057424 */ /* 0x000fe200078e00ff */
[----:B------:R-:W-:Y:S01]  /*0a30*/  ISETP.GE.U32.AND P0, PT, R19, UR4, PT ;  /* 0x0000000413007c0c */ /* 0x000fe2000bf06070 */
[----:B------:R-:W-:Y:S01]  /*0a40*/  UMOV UR42, 0xffffffff ;  /* 0xffffffff002a7882 */ /* 0x000fe20000000000 */
[----:B------:R1:W-:Y:S01]  /*0a50*/  STL [R1+0x10], R6 ;  /* 0x0000100601007387 */ /* 0x0003e20000100800 */
[----:B------:R-:W-:Y:S02]  /*0a60*/  PRMT R4, RZ, 0x7610, R4 ;  /* 0x00007610ff047816 */ /* 0x000fe40000000004 */
[----:B------:R-:W-:Y:S01]  /*0a70*/  ISETP.GE.U32.AND.EX P0, PT, R23, UR5, PT, P0 ;  /* 0x0000000517007c0c */ /* 0x000fe2000bf06100 */
[----:B------:R1:W-:-:S12]  /*0a80*/  STL [R1+0x14], R5 ;  /* 0x0000140501007387 */ /* 0x0003d80000100800 */
[----:B-1----:R-:W-:Y:S05]  /*0a90*/  @P0 BRA `(.L_x_8) ;  /* 0x0000000400380947 */ /* 0x002fea0003800000 */
[----:B------:R-:W1:Y:S01]  /*0aa0*/  LDC.64 R14, c[0x0][0x628] ;  /* 0x00018a00ff0e7b82 */ /* 0x000e620000000a00 */
[----:B------:R-:W-:Y:S02]  /*0ab0*/  IMAD.MOV.U32 R4, RZ, RZ, R19 ;  /* 0x000000ffff047224 */ /* 0x000fe400078e0013 */
[----:B------:R-:W-:-:S05]  /*0ac0*/  IMAD.MOV.U32 R5, RZ, RZ, R23 ;  /* 0x000000ffff057224 */ /* 0x000fca00078e0017 */
[----:B------:R-:W2:Y:S08]  /*0ad0*/  LDC R10, c[0x0][0x630] ;  /* 0x00018c00ff0a7b82 */ /* 0x000eb00000000800 */
[----:B------:R-:W3:Y:S01]  /*0ae0*/  LDC.64 R16, c[0x0][0x620] ;  /* 0x00018800ff107b82 */ /* 0x000ee20000000a00 */
[----:B-1----:R-:W-:-:S04]  /*0af0*/  ISETP.NE.U32.AND P0, PT, R14, RZ, PT ;  /* 0x000000ff0e00720c */ /* 0x002fc80003f05070 */
[----:B------:R-:W-:-:S13]  /*0b00*/  ISETP.NE.AND.EX P0, PT, R15, RZ, PT, P0 ;  /* 0x000000ff0f00720c */ /* 0x000fda0003f05300 */
[----:B--23--:R-:W-:Y:S05]  /*0b10*/  @!P0 BRA `(.L_x_9) ;  /* 0x0000000000288947 */ /* 0x00cfea0003800000 */
[----:B------:R-:W1:Y:S02]  /*0b20*/  LDC R9, c[0x0][0x634] ;  /* 0x00018d00ff097b82 */ /* 0x000e640000000800 */
[----:B-1----:R-:W-:-:S05]  /*0b30*/  IADD3 R9, P0, R19, R9, RZ ;  /* 0x0000000913097210 */ /* 0x002fca0007f1e0ff */
[----:B------:R-:W-:-:S04]  /*0b40*/  IMAD.X R13, RZ, RZ, R23, P0 ;  /* 0x000000ffff0d7224 */ /* 0x000fc800000e0617 */
[----:B------:R-:W-:-:S04]  /*0b50*/  IMAD.WIDE.U32 R4, R13, R14, RZ ;  /* 0x0000000e0d047225 */ /* 0x000fc800078e00ff */
[----:B------:R-:W-:-:S04]  /*0b60*/  IMAD.WIDE.U32 R6, P0, R9, R15, R4 ;  /* 0x0000000f09067225 */ /* 0x000fc80007800004 */
[----:B------:R-:W-:-:S04]  /*0b70*/  IMAD.WIDE.U32 R4, R9, R14, RZ ;  /* 0x0000000e09047225 */ /* 0x000fc800078e00ff */
[----:B------:R-:W-:Y:S01]  /*0b80*/  IMAD.X R9, RZ, RZ, RZ, P0 ;  /* 0x000000ffff097224 */ /* 0x000fe200000e06ff */
[----:B------:R-:W-:Y:S01]  /*0b90*/  IADD3 RZ, P0, R5, R6, RZ ;  /* 0x0000000605ff7210 */ /* 0x000fe20007f1e0ff */
[----:B------:R-:W-:-:S04]  /*0ba0*/  IMAD.MOV.U32 R8, RZ, RZ, R7 ;  /* 0x000000ffff087224 */ /* 0x000fc800078e0007 */
[----:B------:R-:W-:-:S08]  /*0bb0*/  IMAD.WIDE.U32.X R4, R13, R15, R8, P0 ;  /* 0x0000000f0d047225 */ /* 0x000fd000000e0408 */
.L_x_9:
[----:B------:R-:W1:Y:S01]  /*0bc0*/  LDC.64 R20, c[0x0][0x640] ;  /* 0x00019000ff147b82 */ /* 0x000e620000000a00 */
[-C--:B------:R-:W-:Y:S01]  /*0bd0*/  SHF.R.U64 R22, R4, R10.reuse, R5 ;  /* 0x0000000a04167219 */ /* 0x080fe20000001205 */
[----:B------:R-:W-:Y:S01]  /*0be0*/  IMAD.MOV.U32 R4, RZ, RZ, R19 ;  /* 0x000000ffff047224 */ /* 0x000fe200078e0013 */
[----:B------:R-:W-:Y:S01]  /*0bf0*/  SHF.R.U32.HI R3, RZ, R10, R5 ;  /* 0x0000000aff037219 */ /* 0x000fe20000011605 */
[----:B------:R-:W-:Y:S01]  /*0c00*/  IMAD.MOV.U32 R5, RZ, RZ, R23 ;  /* 0x000000ffff057224 */ /* 0x000fe200078e0017 */
[----:B------:R-:W-:Y:S01]  /*0c10*/  IADD3 R7, P0, RZ, -R22, RZ ;  /* 0x80000016ff077210 */ /* 0x000fe20007f1e0ff */
[----:B0-----:R-:W-:Y:S02]  /*0c20*/  IMAD R23, R11, R12, R2 ;  /* 0x0000000c0b177224 */ /* 0x001fe400078e0202 */
[----:B------:R-:W0:Y:S01]  /*0c30*/  LDC R8, c[0x0][0x618] ;  /* 0x00018600ff087b82 */ /* 0x000e220000000800 */
[----:B------:R-:W-:Y:S02]  /*0c40*/  IMAD.MOV.U32 R11, RZ, RZ, 0x1 ;  /* 0x00000001ff0b7424 */ /* 0x000fe400078e00ff */
[----:B------:R-:W-:-:S02]  /*0c50*/  IMAD.X R3, RZ, RZ, ~R3, P0 ;  /* 0x000000ffff037224 */ /* 0x000fc400000e0e03 */
[----:B------:R-:W-:-:S03]  /*0c60*/  IMAD.WIDE.U32 R4, R7, R16, R4 ;  /* 0x0000001007047225 */ /* 0x000fc600078e0004 */
[----:B------:R-:W2:Y:S01]  /*0c70*/  LDC R14, c[0x0][0x608] ;  /* 0x00018200ff0e7b82 */ /* 0x000ea20000000800 */
[----:B------:R-:W-:-:S04]  /*0c80*/  IMAD R6, R3, R16, RZ ;  /* 0x0000001003067224 */ /* 0x000fc800078e02ff */
[----:B------:R-:W-:-:S03]  /*0c90*/  IMAD R3, R7, R17, R6 ;  /* 0x0000001107037224 */ /* 0x000fc600078e0206 */
[----:B------:R-:W3:Y:S01]  /*0ca0*/  LDC R18, c[0x0][0x658] ;  /* 0x00019600ff127b82 */ /* 0x000ee20000000800 */
[----:B------:R-:W-:Y:S01]  /*0cb0*/  IMAD.IADD R3, R5, 0x1, R3 ;  /* 0x0000000105037824 */ /* 0x000fe200078e0203 */
[----:B-1----:R-:W-:Y:S01]  /*0cc0*/  ISETP.NE.U32.AND P0, PT, R20, RZ, PT ;  /* 0x000000ff1400720c */ /* 0x002fe20003f05070 */
[----:B------:R-:W-:-:S03]  /*0cd0*/  IMAD.MOV.U32 R5, RZ, RZ, -0x1 ;  /* 0xffffffffff057424 */ /* 0x000fc600078e00ff */
[----:B------:R-:W-:Y:S02]  /*0ce0*/  ISETP.NE.AND.EX P0, PT, R21, RZ, PT, P0 ;  /* 0x000000ff1500720c */ /* 0x000fe40003f05300 */
[----:B------:R-:W1:Y:S01]  /*0cf0*/  LDC R13, c[0x0][0x600] ;  /* 0x00018000ff0d7b82 */ /* 0x000e620000000800 */
[-CC-:B0-----:R-:W-:Y:S02]  /*0d00*/  SHF.R.U64 R10, R4, R8.reuse, R3.reuse ;  /* 0x00000008040a7219 */ /* 0x181fe40000001203 */
[----:B------:R-:W-:-:S05]  /*0d10*/  SHF.R.U32.HI R3, RZ, R8, R3 ;  /* 0x00000008ff037219 */ /* 0x000fca0000011603 */
[----:B------:R-:W0:Y:S01]  /*0d20*/  LDC R15, c[0x0][0x648] ;  /* 0x00019200ff0f7b82 */ /* 0x000e220000000800 */
[-CC-:B--2---:R-:W-:Y:S02]  /*0d30*/  SHF.R.U64 R19, R10, R14.reuse, R3.reuse ;  /* 0x0000000e0a137219 */ /* 0x184fe40000001203 */
[----:B------:R-:W-:-:S05]  /*0d40*/  SHF.R.U32.HI R3, RZ, R14, R3 ;  /* 0x0000000eff037219 */ /* 0x000fca0000011603 */
[----:B------:R-:W2:Y:S01]  /*0d50*/  LDC R17, c[0x0][0x638] ;  /* 0x00018e00ff117b82 */ /* 0x000ea20000000800 */
[-C--:B---3--:R-:W-:Y:S02]  /*0d60*/  SHF.L.U32 R2, R5, R18.reuse, RZ ;  /* 0x0000001205027219 */ /* 0x088fe400000006ff */
[--C-:B------:R-:W-:Y:S02]  /*0d70*/  SHF.R.U64 R12, R19, R18, R3.reuse ;  /* 0x00000012130c7219 */ /* 0x100fe40000001203 */
[----:B------:R-:W-:Y:S02]  /*0d80*/  LOP3.LUT R8, RZ, R2, RZ, 0x33, !PT ;  /* 0x00000002ff087212 */ /* 0x000fe400078e33ff */
[----:B------:R-:W-:Y:S01]  /*0d90*/  SHF.R.U32.HI R3, RZ, R18, R3 ;  /* 0x00000012ff037219 */ /* 0x000fe20000011603 */
[----:B------:R-:W3:Y:S01]  /*0da0*/  LDC R16, c[0x0][0x610] ;  /* 0x00018400ff107b82 */ /* 0x000ee20000000800 */
[----:B------:R-:W-:Y:S01]  /*0db0*/  IMAD.MOV.U32 R2, RZ, RZ, R12 ;  /* 0x000000ffff027224 */ /* 0x000fe200078e000c */
[----:B------:R-:W-:Y:S06]  /*0dc0*/  @!P0 BRA `(.L_x_10) ;  /* 0x0000000000288947 */ /* 0x000fec0003800000 */
[----:B------:R-:W4:Y:S02]  /*0dd0*/  LDC R7, c[0x0][0x64c] ;  /* 0x00019300ff077b82 */ /* 0x000f240000000800 */
[----:B----4-:R-:W-:-:S05]  /*0de0*/  IADD3 R7, P0, R12, R7, RZ ;  /* 0x000000070c077210 */ /* 0x010fca0007f1e0ff */
        /* <DEDUP_REMOVED lines=8> */
.L_x_10:
[----:B0-----:R-:W-:Y:S01]  /*0e70*/  SHF.R.U64 R4, R2, R15, R3 ;  /* 0x0000000f02047219 */ /* 0x001fe20000001203 */
[----:B-1----:R-:W-:Y:S01]  /*0e80*/  VIADD R5, R13, 0xffffffff ;  /* 0xffffffff0d057836 */ /* 0x002fe20000000000 */
[----:B------:R-:W-:Y:S02]  /*0e90*/  SHF.L.U32 R2, R11, R18, RZ ;  /* 0x000000120b027219 */ /* 0x000fe400000006ff */
[----:B------:R-:W-:Y:S01]  /*0ea0*/  LOP3.LUT R3, R19, R8, RZ, 0xc0, !PT ;  /* 0x0000000813037212 */ /* 0x000fe200078ec0ff */
[----:B------:R-:W-:Y:S01]  /*0eb0*/  IMAD.MOV R6, RZ, RZ, -R4 ;  /* 0x000000ffff067224 */ /* 0x000fe200078e0a04 */
[----:B------:R-:W-:Y:S02]  /*0ec0*/  SEL R0, R0, R23, !P4 ;  /* 0x0000001700007207 */ /* 0x000fe40006000000 */
[----:B------:R-:W-:Y:S01]  /*0ed0*/  LOP3.LUT R5, R10, R5, RZ, 0xc0, !PT ;  /* 0x000000050a057212 */ /* 0x000fe200078ec0ff */
[----:B------:R-:W-:Y:S01]  /*0ee0*/  IMAD R3, R2, R4, R3 ;  /* 0x0000000402037224 */ /* 0x000fe200078e0203 */
[----:B------:R-:W-:Y:S01]  /*0ef0*/  R2UR UR42, R22 ;  /* 0x00000000162a72ca */ /* 0x000fe200000e0000 */
[----:B--2---:R-:W-:-:S02]  /*0f00*/  IMAD R2, R6, R17, R12 ;  /* 0x0000001106027224 */ /* 0x004fc400078e020c */
[----:B---3--:R-:W-:Y:S02]  /*0f10*/  IMAD R0, R3, R16, R0 ;  /* 0x0000001003007224 */ /* 0x008fe400078e0200 */
[----:B------:R-:W-:Y:S02]  /*0f20*/  IMAD R3, R2, R13, R5 ;  /* 0x0000000d02037224 */ /* 0x000fe400078e0205 */
[----:B------:R-:W-:-:S03]  /*0f30*/  IMAD.MOV.U32 R4, RZ, RZ, 0x1 ;  /* 0x00000001ff047424 */ /* 0x000fc600078e00ff */
[----:B------:R-:W-:Y:S02]  /*0f40*/  SEL R2, R3, R0, !P4 ;  /* 0x0000000003027207 */ /* 0x000fe40006000000 */
[----:B------:R-:W-:-:S03]  /*0f50*/  SEL R0, R0, R3, !P4 ;  /* 0x0000000300007207 */ /* 0x000fc60006000000 */
[----:B------:R1:W-:Y:S04]  /*0f60*/  STL [R1+0x14], R2 ;  /* 0x0000140201007387 */ /* 0x0003e80000100800 */
[----:B------:R1:W-:Y:S02]  /*0f70*/  STL [R1+0x10], R0 ;  /* 0x0000100001007387 */ /* 0x0003e40000100800 */
.L_x_8:
[----:B------:R-:W-:-:S08]  /*0f80*/  NOP ;  /* 0x0000000000007918 */ /* 0x000fd00000000000 */
[----:B------:R-:W2:Y:S02]  /*0f90*/  USETMAXREG.TRY_ALLOC.CTAPOOL UP0, 0xe8 ;  /* 0x000000e8000079c8 */ /* 0x000ea40008000600 */
[----:B--2---:R-:W-:-:S13]  /*0fa0*/  PLOP3.LUT P0, PT, PT, PT, UP0, 0x80, 0x0 ;  /* 0x000000000000781c */ /* 0x004fda0003f0f008 */
[----:B------:R-:W-:Y:S05]  /*0fb0*/  @!P0 BRA `(.L_x_8) ;  /* 0xfffffffc00f08947 */ /* 0x000fea000383ffff */
[----:B------:R-:W-:Y:S01]  /*0fc0*/  ULDC.64 UR4, c[0x0][0x598] ;  /* 0x0001660000047ab9 */ /* 0x000fe20000000a00 */
[----:B------:R-:W-:Y:S01]  /*0fd0*/  ULDC.64 UR48, c[0x0][0x208] ;  /* 0x0000820000307ab9 */ /* 0x000fe20000000a00 */
[----:B------:R-:W-:-:S04]  /*0fe0*/  ISETP.NE.U32.AND P0, PT, RZ, UR4, PT ;  /* 0x00000004ff007c0c */ /* 0x000fc8000bf05070 */
[----:B------:R-:W-:-:S13]  /*0ff0*/  ISETP.NE.AND.EX P0, PT, RZ, UR5, PT, P0 ;  /* 0x00000005ff007c0c */ /* 0x000fda000bf05300 */
[----:B------:R-:W-:Y:S05]  /*1000*/  @!P0 BRA `(.L_x_11) ;  /* 0x0000000000208947 */ /* 0x000fea0003800000 */
[----:B-1----:R-:W1:Y:S02]  /*1010*/  LDC.64 R2, c[0x0][0x598] ;  /* 0x00016600ff027b82 */ /* 0x002e640000000a00 */
[----:B-1----:R-:W2:Y:S02]  /*1020*/  LDG.E.64 R2, desc[UR48][R2.64] ;  /* 0x0000003002027981 */ /* 0x002ea4000c1e1b00 */
[----:B--2---:R-:W-:-:S04]  /*1030*/  ISETP.NE.U32.AND P0, PT, R2, RZ, PT ;  /* 0x000000ff0200720c */ /* 0x004fc80003f05070 */
[----:B------:R-:W-:-:S13]  /*1040*/  ISETP.NE.AND.EX P0, PT, R3, RZ, PT, P0 ;  /* 0x000000ff0300720c */ /* 0x000fda0003f05300 */
[----:B------:R-:W-:Y:S05]  /*1050*/  @!P0 BRA `(.L_x_11) ;  /* 0x00000000000c8947 */ /* 0x000fea0003800000 */
[----:B------:R-:W2:Y:S02]  /*1060*/  LD.E R2, desc[UR48][R2.64] ;  /* 0x0000003002027980 */ /* 0x000ea4000c101900 */
[----:B--2---:R-:W-:Y:S01]  /*1070*/  R2UR UR41, R2 ;  /* 0x00000000022972ca */ /* 0x004fe200000e0000 */
[----:B------:R-:W-:-:S14]  /*1080*/  BRA `(.L_x_12) ;  /* 0x0000000000247947 */ /* 0x000fdc0003800000 */
.L_x_11:
[----:B------:R-:W-:Y:S02]  /*1090*/  ULDC.64 UR4, c[0x0][0x588] ;  /* 0x0001620000047ab9 */ /* 0x000fe40000000a00 */
[----:B------:R-:W-:-:S04]  /*10a0*/  ISETP.NE.U32.AND P0, PT, RZ, UR4, PT ;  /* 0x00000004ff007c0c */ /* 0x000fc8000bf05070 */
[----:B------:R-:W-:-:S13]  /*10b0*/  ISETP.NE.AND.EX P0, PT, RZ, UR5, PT, P0 ;  /* 0x00000005ff007c0c */ /* 0x000fda000bf05300 */
[----:B------:R-:W-:Y:S05]  /*10c0*/  @!P0 BRA `(.L_x_13) ;  /* 0x0000000000108947 */ /* 0x000fea0003800000 */
[----:B-1----:R-:W1:Y:S02]  /*10d0*/  LDC.64 R2, c[0x0][0x588] ;  /* 0x00016200ff027b82 */ /* 0x002e640000000a00 */
[----:B-1----:R-:W2:Y:S02]  /*10e0*/  LDG.E R2, desc[UR48][R2.64] ;  /* 0x0000003002027981 */ /* 0x002ea4000c1e1900 */
[----:B--2---:R-:W-:Y:S01]  /*10f0*/  R2UR UR41, R2 ;  /* 0x00000000022972ca */ /* 0x004fe200000e0000 */
[----:B------:R-:W-:-:S14]  /*1100*/  BRA `(.L_x_12) ;  /* 0x0000000000047947 */ /* 0x000fdc0003800000 */
.L_x_13:
[----:B------:R-:W-:-:S05]  /*1110*/  ULDC UR41, c[0x0][0x580] ;  /* 0x0001600000297ab9 */ /* 0x000fca0000000800 */
.L_x_12:
[----:B------:R-:W-:Y:S02]  /*1120*/  ULDC.64 UR4, c[0x0][0x5a0] ;  /* 0x0001680000047ab9 */ /* 0x000fe40000000a00 */
        /* <DEDUP_REMOVED lines=11> */
.L_x_14:
        /* <DEDUP_REMOVED lines=8> */
.L_x_16:
[----:B------:R-:W-:-:S05]  /*1260*/  ULDC UR40, c[0x0][0x584] ;  /* 0x0001610000287ab9 */ /* 0x000fca0000000800 */
.L_x_15:
[----:B------:R-:W-:-:S13]  /*1270*/  LOP3.LUT P0, RZ, R4, 0xff, RZ, 0xc0, !PT ;  /* 0x000000ff04ff7812 */ /* 0x000fda000780c0ff */
[----:B------:R-:W-:Y:S05]  /*1280*/  @!P0 EXIT ;  /* 0x000000000000894d */ /* 0x000fea0003800000 */
[----:B------:R-:W-:Y:S01]  /*1290*/  ULDC UR4, c[0x0][0x28c] ;  /* 0x0000a30000047ab9 */ /* 0x000fe20000000800 */
[----:B------:R-:W-:Y:S02]  /*12a0*/  ULOP3.LUT UR8, UR7, 0x1, URZ, 0xfc, !UPT ;  /* 0x0000000107087892 */ /* 0x000fe4000f8efc3f */
[----:B------:R-:W-:-:S04]  /*12b0*/  UIADD3 UR4, UR4, 0x7f, URZ ;  /* 0x0000007f04047890 */ /* 0x000fc8000fffe03f */
[----:B------:R-:W-:-:S04]  /*12c0*/  USHF.R.S32.HI UR5, URZ, 0x1f, UR4 ;  /* 0x0000001f3f057899 */ /* 0x000fc80008011404 */
[----:B------:R-:W-:-:S03]  /*12d0*/  ULEA.HI UR5, UR5, UR4, URZ, 0x7 ;  /* 0x0000000405057291 */ /* 0x000fc6000f8f383f */
[----:B------:R-:W-:Y:S01]  /*12e0*/  UMOV UR4, URZ ;  /* 0x0000003f00047c82 */ /* 0x000fe20008000000 */
[----:B------:R-:W-:-:S03]  /*12f0*/  USHF.R.S32.HI UR11, URZ, 0x7, UR5 ;  /* 0x000000073f0b7899 */ /* 0x000fc60008011405 */
[----:B------:R-:W-:-:S09]  /*1300*/  UMOV UR5, URZ ;  /* 0x0000003f00057c82 */ /* 0x000fd20008000000 */
.L_x_267:
[----:B-1----:R-:W1:Y:S01]  /*1310*/  S2R R0, SR_TID.X ;  /* 0x0000000000007919 */ /* 0x002e620000002100 */
[----:B--2---:R-:W2:Y:S01]  /*1320*/  S2UR UR16, SR_CgaCtaId ;  /* 0x00000000001079c3 */ /* 0x004ea20000008800 */
[----:B------:R-:W-:Y:S01]  /*1330*/  UMOV UR15, 0x400 ;  /* 0x00000400000f7882 */ /* 0x000fe20000000000 */
[----:B------:R-:W-:Y:S01]  /*1340*/  UMOV UR6, URZ ;  /* 0x0000003f00067c82 */ /* 0x000fe20008000000 */
[----:B------:R-:W-:Y:S01]  /*1350*/  UMOV UR12, URZ ;  /* 0x0000003f000c7c82 */ /* 0x000fe20008000000 */
[----:B------:R-:W-:Y:S01]  /*1360*/  UMOV UR13, URZ ;  /* 0x0000003f000d7c82 */ /* 0x000fe20008000000 */
[----:B------:R-:W-:Y:S01]  /*1370*/  UMOV UR47, UR5 ;  /* 0x00000005002f7c82 */ /* 0x000fe20008000000 */
[----:B------:R-:W-:Y:S01]  /*1380*/  UMOV UR46, UR4 ;  /* 0x00000004002e7c82 */ /* 0x000fe20008000000 */
[----:B------:R-:W-:Y:S01]  /*1390*/  IMAD.MOV.U32 R224, RZ, RZ, RZ ;  /* 0x000000ffffe07224 */ /* 0x000fe200078e00ff */
[----:B0--3--:R-:W3:Y:S01]  /*13a0*/  LDC R2, c[0x0][0x28c] ;  /* 0x0000a300ff027b82 */ /* 0x009ee20000000800 */
[----:B------:R-:W-:-:S02]  /*13b0*/  CS2R R222, SRZ ;  /* 0x0000000000de7805 */ /* 0x000fc4000001ff00 */
[----:B------:R-:W-:Y:S02]  /*13c0*/  CS2R R220, SRZ ;  /* 0x0000000000dc7805 */ /* 0x000fe4000001ff00 */
[----:B------:R-:W-:Y:S02]  /*13d0*/  CS2R R218, SRZ ;  /* 0x0000000000da7805 */ /* 0x000fe4000001ff00 */
[----:B------:R-:W-:Y:S02]  /*13e0*/  CS2R R216, SRZ ;  /* 0x0000000000d87805 */ /* 0x000fe4000001ff00 */
[----:B------:R-:W-:Y:S02]  /*13f0*/  CS2R R214, SRZ ;  /* 0x0000000000d67805 */ /* 0x000fe4000001ff00 */
[----:B------:R-:W-:Y:S02]  /*1400*/  CS2R R212, SRZ ;  /* 0x0000000000d47805 */ /* 0x000fe4000001ff00 */
        /* <DEDUP_REMOVED lines=16> */
[----:B-1----:R-:W-:Y:S02]  /*1510*/  LOP3.LUT R0, R0, 0x80, RZ, 0xc0, !PT ;  /* 0x0000008000007812 */ /* 0x002fe400078ec0ff */
[----:B------:R-:W-:Y:S02]  /*1520*/  CS2R R178, SRZ ;  /* 0x0000000000b27805 */ /* 0x000fe4000001ff00 */
[----:B---3--:R-:W-:-:S02]  /*1530*/  ISETP.GE.AND P0, PT, R2, 0x1, PT ;  /* 0x000000010200780c */ /* 0x008fc40003f06270 */
[----:B------:R-:W-:Y:S02]  /*1540*/  CS2R R176, SRZ ;  /* 0x0000000000b07805 */ /* 0x000fe4000001ff00 */
[----:B------:R-:W-:Y:S02]  /*1550*/  SHF.R.U32.HI R0, RZ, 0x7, R0 ;  /* 0x00000007ff007819 */ /* 0x000fe40000011600 */
[----:B------:R-:W-:Y:S02]  /*1560*/  CS2R R174, SRZ ;  /* 0x0000000000ae7805 */ /* 0x000fe4000001ff00 */
[----:B------:R-:W-:Y:S02]  /*1570*/  CS2R R172, SRZ ;  /* 0x0000000000ac7805 */ /* 0x000fe4000001ff00 */
[----:B------:R-:W-:Y:S02]  /*1580*/  CS2R R170, SRZ ;  /* 0x0000000000aa7805 */ /* 0x000fe4000001ff00 */
[----:B------:R-:W-:-:S02]  /*1590*/  CS2R R168, SRZ ;  /* 0x0000000000a87805 */ /* 0x000fc4000001ff00 */
[----:B------:R-:W-:Y:S01]  /*15a0*/  CS2R R166, SRZ ;  /* 0x0000000000a67805 */ /* 0x000fe2000001ff00 */
[----:B------:R-:W1:Y:S01]  /*15b0*/  SHFL.IDX PT, R0, R0, RZ, 0x1f ;  /* 0x00001fff00007589 */ /* 0x000e6200000e0000 */
        /* <DEDUP_REMOVED lines=15> */
[----:B0-----:R-:W-:Y:S02]  /*16b0*/  CS2R R22, SRZ ;  /* 0x0000000000167805 */ /* 0x001fe4000001ff00 */
[----:B------:R-:W-:-:S02]  /*16c0*/  CS2R R20, SRZ ;  /* 0x0000000000147805 */ /* 0x000fc4000001ff00 */
[----:B------:R-:W-:Y:S02]  /*16d0*/  CS2R R18, SRZ ;  /* 0x0000000000127805 */ /* 0x000fe4000001ff00 */
[----:B------:R-:W-:Y:S02]  /*16e0*/  CS2R R16, SRZ ;  /* 0x0000000000107805 */ /* 0x000fe4000001ff00 */
[----:B------:R-:W-:Y:S02]  /*16f0*/  CS2R R14, SRZ ;  /* 0x00000000000e7805 */ /* 0x000fe4000001ff00 */
[----:B------:R-:W-:Y:S02]  /*1700*/  CS2R R12, SRZ ;  /* 0x00000000000c7805 */ /* 0x000fe4000001ff00 */
[----:B------:R-:W-:Y:S02]  /*1710*/  CS2R R10, SRZ ;  /* 0x00000000000a7805 */ /* 0x000fe4000001ff00 */
[----:B------:R-:W-:-:S02]  /*1720*/  CS2R R8, SRZ ;  /* 0x0000000000087805 */ /* 0x000fc4000001ff00 */
[----:B-1----:R-:W-:Y:S02]  /*1730*/  R2UR UR10, R0 ;  /* 0x00000000000a72ca */ /* 0x002fe400000e0000 */
[----:B------:R-:W-:Y:S02]  /*1740*/  CS2R R6, SRZ ;  /* 0x0000000000067805 */ /* 0x000fe4000001ff00 */
[----:B------:R-:W-:Y:S02]  /*1750*/  CS2R R4, SRZ ;  /* 0x0000000000047805 */ /* 0x000fe4000001ff00 */
[----:B------:R-:W-:Y:S01]  /*1760*/  CS2R R2, SRZ ;  /* 0x0000000000027805 */ /* 0x000fe2000001ff00 */
[----:B------:R-:W-:Y:S01]  /*1770*/  IMAD.MOV.U32 R0, RZ, RZ, RZ ;  /* 0x000000ffff007224 */ /* 0x000fe200078e00ff */
[----:B------:R-:W-:Y:S02]  /*1780*/  CS2R R128, SRZ ;  /* 0x0000000000807805 */ /* 0x000fe4000001ff00 */
[----:B------:R-:W-:-:S02]  /*1790*/  CS2R R130, SRZ ;  /* 0x0000000000827805 */ /* 0x000fc4000001ff00 */
[----:B------:R-:W-:Y:S02]  /*17a0*/  CS2R R132, SRZ ;  /* 0x0000000000847805 */ /* 0x000fe4000001ff00 */
[----:B------:R-:W-:Y:S02]  /*17b0*/  CS2R R134, SRZ ;  /* 0x0000000000867805 */ /* 0x000fe4000001ff00 */
[----:B------:R-:W-:Y:S02]  /*17c0*/  CS2R R120, SRZ ;  /* 0x0000000000787805 */ /* 0x000fe4000001ff00 */
[----:B------:R-:W-:Y:S02]  /*17d0*/  CS2R R122, SRZ ;  /* 0x00000000007a7805 */ /* 0x000fe4000001ff00 */
[----:B------:R-:W-:Y:S02]  /*17e0*/  CS2R R124, SRZ ;  /* 0x00000000007c7805 */ /* 0x000fe4000001ff00 */
[----:B------:R-:W-:Y:S01]  /*17f0*/  CS2R R126, SRZ ;  /* 0x00000000007e7805 */ /* 0x000fe2000001ff00 */
[----:B------:R-:W-:Y:S01]  /*1800*/  ULEA.HI UR9, UR10, UR10, URZ, 0x1 ;  /* 0x0000000a0a097291 */ /* 0x000fe2000f8f083f */
[----:B------:R-:W-:-:S02]  /*1810*/  CS2R R112, SRZ ;  /* 0x0000000000707805 */ /* 0x000fc4000001ff00 */
[----:B------:R-:W-:Y:S02]  /*1820*/  CS2R R114, SRZ ;  /* 0x0000000000727805 */ /* 0x000fe4000001ff00 */
[----:B------:R-:W-:Y:S01]  /*1830*/  CS2R R116, SRZ ;  /* 0x0000000000747805 */ /* 0x000fe2000001ff00 */
[----:B------:R-:W-:Y:S01]  /*1840*/  ULOP3.LUT UR14, UR9, 0x7fffe, URZ, 0xc0, !UPT ;  /* 0x0007fffe090e7892 */ /* 0x000fe2000f8ec03f */
[----:B------:R-:W-:Y:S01]  /*1850*/  CS2R R118, SRZ ;  /* 0x0000000000767805 */ /* 0x000fe2000001ff00 */
[----:B--2---:R-:W-:Y:S01]  /*1860*/  ULEA UR9, UR16, UR15, 0x18 ;  /* 0x0000000f10097291 */ /* 0x004fe2000f8ec03f */
[----:B------:R-:W-:Y:S01]  /*1870*/  CS2R R104, SRZ ;  /* 0x0000000000687805 */ /* 0x000fe2000001ff00 */
[----:B------:R-:W-:Y:S01]  /*1880*/  UIADD3 UR14, UR10, -UR14, URZ ;  /* 0x8000000e0a0e7290 */ /* 0x000fe2000fffe03f */
[----:B------:R-:W-:Y:S02]  /*1890*/  CS2R R106, SRZ ;  /* 0x00000000006a7805 */ /* 0x000fe4000001ff00 */
[----:B------:R-:W-:-:S02]  /*18a0*/  CS2R R108, SRZ ;  /* 0x00000000006c7805 */ /* 0x000fc4000001ff00 */
[----:B------:R-:W-:Y:S01]  /*18b0*/  CS2R R110, SRZ ;  /* 0x00000000006e7805 */ /* 0x000fe2000001ff00 */
[----:B------:R-:W-:Y:S01]  /*18c0*/  ULEA UR14, UR14, UR9, 0xd ;  /* 0x000000090e0e7291 */ /* 0x000fe2000f8e683f */
[----:B------:R-:W-:Y:S02]  /*18d0*/  CS2R R96, SRZ ;  /* 0x0000000000607805 */ /* 0x000fe4000001ff00 */
[----:B------:R-:W-:Y:S02]  /*18e0*/  CS2R R98, SRZ ;  /* 0x0000000000627805 */ /* 0x000fe4000001ff00 */
[----:B------:R-:W-:Y:S01]  /*18f0*/  CS2R R100, SRZ ;  /* 0x0000000000647805 */ /* 0x000fe2000001ff00 */
[----:B------:R-:W-:Y:S01]  /*1900*/  UIADD3 UR14, UR14, 0x100, URZ ;  /* 0x000001000e0e7890 */ /* 0x000fe2000fffe03f */
[----:B------:R-:W-:Y:S02]  /*1910*/  CS2R R102, SRZ ;  /* 0x0000000000667805 */ /* 0x000fe4000001ff00 */
[----:B------:R-:W-:-:S02]  /*1920*/  CS2R R88, SRZ ;  /* 0x0000000000587805 */ /* 0x000fc4000001ff00 */
[----:B------:R-:W-:Y:S01]  /*1930*/  CS2R R90, SRZ ;  /* 0x00000000005a7805 */ /* 0x000fe2000001ff00 */
[----:B------:R-:W-:Y:S01]  /*1940*/  USHF.R.U32.HI UR10, URZ, 0x4, UR14 ;  /* 0x000000043f0a7899 */ /* 0x000fe2000801160e */
[----:B------:R-:W-:Y:S02]  /*1950*/  CS2R R92, SRZ ;  /* 0x00000000005c7805 */ /* 0x000fe4000001ff00 */
[----:B------:R-:W-:Y:S02]  /*1960*/  CS2R R94, SRZ ;  /* 0x00000000005e7805 */ /* 0x000fe4000001ff00 */
[----:B------:R-:W-:Y:S01]  /*1970*/  CS2R R80, SRZ ;  /* 0x0000000000507805 */ /* 0x000fe2000001ff00 */
[----:B------:R-:W-:Y:S01]  /*1980*/  ULOP3.LUT UR10, UR10, 0x3fff, URZ, 0xc0, !UPT ;  /* 0x00003fff0a0a7892 */ /* 0x000fe2000f8ec03f */
        /* <DEDUP_REMOVED lines=30> */
[----:B------:R-:W-:Y:S01]  /*1b70*/  CS2R R30, SRZ ;  /* 0x00000000001e7805 */ /* 0x000fe2000001ff00 */
[----:B------:R-:W-:Y:S06]  /*1b80*/  @!P0 BRA `(.L_x_17) ;  /* 0x0000001800d08947 */ /* 0x000fec0003800000 */
[----:B------:R-:W-:-:S06]  /*1b90*/  UISETP.NE.AND UP0, UPT, UR8, 0x3, UPT ;  /* 0x000000030800788c */ /* 0x000fcc000bf05270 */
[----:B------:R-:W-:-:S13]  /*1ba0*/  PLOP3.LUT P1, PT, PT, PT, UP0, 0x80, 0x0 ;  /* 0x000000000000781c */ /* 0x000fda0003f2f008 */
[----:B------:R-:W-:Y:S05]  /*1bb0*/  @!P1 BRA `(.L_x_18) ;  /* 0x0000000000049947 */ /* 0x000fea0003800000 */
[----:B------:R-:W-:Y:S01]  /*1bc0*/  BPT.TRAP 0x1 ;  /* 0x000000040000795c */ /* 0x000fe20000300000 */
.L_x_18:
[----:B------:R-:W-:Y:S01]  /*1bd0*/  ULEA UR12, UR5, UR9, 0x3 ;  /* 0x00000009050c7291 */ /* 0x000fe2000f8e183f */
[----:B------:R-:W-:-:S05]  /*1be0*/  IMAD.U32 R0, RZ, RZ, UR4 ;  /* 0x00000004ff007e24 */ /* 0x000fca000f8e00ff */
[----:B------:R-:W-:-:S04]  /*1bf0*/  SHF.L.U32 R0, R0, 0x1f, RZ ;  /* 0x0000001f00007819 */ /* 0x000fc800000006ff */
[----:B------:R0:W1:Y:S01]  /*1c00*/  SYNCS.PHASECHK.TRANS64.TRYWAIT P0, [UR12], R0 ;  /* 0x00000000ff0075a7 */ /* 0x000062000800014c */
[----:B------:R-:W-:Y:S05]  /*1c10*/  @!P1 BRA `(.L_x_19) ;  /* 0x0000000000049947 */ /* 0x000fea0003800000 */
[----:B------:R-:W-:Y:S01]  /*1c20*/  BPT.TRAP 0x1 ;  /* 0x000000040000795c */ /* 0x000fe20000300000 */
.L_x_19:
[----:B------:R-:W-:Y:S01]  /*1c30*/  UMOV UR6, 0x4 ;  /* 0x0000000400067882 */ /* 0x000fe20000000000 */
[----:B------:R-:W-:Y:S01]  /*1c40*/  IMAD.MOV.U32 R224, RZ, RZ, RZ ;  /* 0x000000ffffe07224 */ /* 0x000fe200078e00ff */
[----:B-1----:R-:W-:Y:S06]  /*1c50*/  @P0 BRA `(.L_x_20) ;  /* 0x0000000000080947 */ /* 0x002fec0003800000 */
[----:B------:R-:W1:Y:S02]  /*1c60*/  SYNCS.PHASECHK.TRANS64.TRYWAIT P0, [UR12], R0 ;  /* 0x00000000ff0075a7 */ /* 0x000e64000800014c */
[----:B-1----:R-:W-:Y:S05]  /*1c70*/  @!P0 BRA `(.L_x_21) ;  /* 0x000000d800648947 */ /* 0x002fea0003800000 */
.L_x_20:
[----:B------:R-:W-:Y:S01]  /*1c80*/  UIADD3 UR12, UR9, 0x1e100, URZ ;  /* 0x0001e100090c7890 */ /* 0x000fe2000fffe03f */
[----:B------:R-:W-:Y:S01]  /*1c90*/  WARPGROUP.ARRIVE ;  /* 0x00000000000079c5 */ /* 0x000fe20000000000 */
[----:B------:R-:W-:Y:S01]  /*1ca0*/  ULOP3.LUT UR43, UR10, 0x10000, URZ, 0xfc, !UPT ;  /* 0x000100000a2b7892 */ /* 0x000fe2000f8efc3f */
[----:B------:R-:W-:Y:S01]  /*1cb0*/  CS2R R222, SRZ ;  /* 0x0000000000de7805 */ /* 0x000fe2000001ff00 */
[----:B------:R-:W-:Y:S01]  /*1cc0*/  USHF.R.U32.HI UR12, URZ, 0x4, UR12 ;  /* 0x000000043f0c7899 */ /* 0x000fe2000801160c */
[----:B------:R-:W-:Y:S01]  /*1cd0*/  CS2R R220, SRZ ;  /* 0x0000000000dc7805 */ /* 0x000fe2000001ff00 */
[----:B------:R-:W-:Y:S01]  /*1ce0*/  UIMAD UR43, UR5, 0x600, UR43 ;  /* 0x00000600052b78a4 */ /* 0x000fe2000f8e022b */
[----:B------:R-:W-:Y:S01]  /*1cf0*/  CS2R R218, SRZ ;  /* 0x0000000000da7805 */ /* 0x000fe2000001ff00 */
[----:B------:R-:W-:Y:S01]  /*1d00*/  ULOP3.LUT UR12, UR12, 0x3fff, URZ, 0xc0, !UPT ;  /* 0x00003fff0c0c7892 */ /* 0x000fe2000f8ec03f */
[----:B------:R-:W-:Y:S01]  /*1d10*/  CS2R R216, SRZ ;  /* 0x0000000000d87805 */ /* 0x000fe2000001ff00 */
[----:B------:R-:W-:Y:S01]  /*1d20*/  UMOV UR13, 0x40000040 ;  /* 0x40000040000d7882 */ /* 0x000fe20000000000 */
[----:B------:R-:W-:Y:S01]  /*1d30*/  UMOV UR15, 0x40000040 ;  /* 0x40000040000f7882 */ /* 0x000fe20000000000 */
[----:B------:R-:W-:Y:S01]  /*1d40*/  ULOP3.LUT UR12, UR12, 0x10000, URZ, 0xfc, !UPT ;  /* 0x000100000c0c7892 */ /* 0x000fe2000f8efc3f */
[----:B------:R-:W-:Y:S01]  /*1d50*/  CS2R R214, SRZ ;  /* 0x0000000000d67805 */ /* 0x000fe2000001ff00 */
[----:B------:R-:W-:Y:S01]  /*1d60*/  UMOV UR21, UR13 ;  /* 0x0000000d00157c82 */ /* 0x000fe20008000000 */
[----:B------:R-:W-:Y:S01]  /*1d70*/  UMOV UR23, 0x40000040 ;  /* 0x4000004000177882 */ /* 0x000fe20000000000 */
[----:B------:R-:W-:Y:S01]  /*1d80*/  UIMAD UR44, UR5, 0x380, UR12 ;  /* 0x00000380052c78a4 */ /* 0x000fe2000f8e020c */
[----:B------:R-:W-:Y:S01]  /*1d90*/  CS2R R212, SRZ ;  /* 0x0000000000d47805 */ /* 0x000fe2000001ff00 */
[----:B------:R-:W-:Y:S01]  /*1da0*/  UMOV UR25, UR13 ;  /* 0x0000000d00197c82 */ /* 0x000fe20008000000 */
[----:B------:R-:W-:Y:S01]  /*1db0*/  UMOV UR12, UR43 ;  /* 0x0000002b000c7c82 */ /* 0x000fe20008000000 */
[----:B------:R-:W-:Y:S01]  /*1dc0*/  UIADD3 UR22, UR44, 0x80, URZ ;  /* 0x000000802c167890 */ /* 0x000fe2000fffe03f */
[----:B------:R-:W-:Y:S01]  /*1dd0*/  CS2R R210, SRZ ;  /* 0x0000000000d27805 */ /* 0x000fe2000001ff00 */
[----:B------:R-:W-:Y:S01]  /*1de0*/  UIADD3 UR26, UR44, 0x100, URZ ;  /* 0x000001002c1a7890 */ /* 0x000fe2000fffe03f */
[----:B------:R-:W-:Y:S01]  /*1df0*/  CS2R R208, SRZ ;  /* 0x0000000000d07805 */ /* 0x000fe2000001ff00 */
[----:B------:R-:W-:Y:S01]  /*1e00*/  UIADD3 UR18, UR44, 0x180, URZ ;  /* 0x000001802c127890 */ /* 0x000fe2000fffe03f */
[----:B------:R-:W-:Y:S01]  /*1e10*/  CS2R R206, SRZ ;  /* 0x0000000000ce7805 */ /* 0x000fe2000001ff00 */
[----:B------:R-:W-:Y:S01]  /*1e20*/  UMOV UR14, UR44 ;  /* 0x0000002c000e7c82 */ /* 0x000fe20008000000 */
[----:B------:R-:W-:Y:S01]  /*1e30*/  UMOV UR20, UR12 ;  /* 0x0000000c00147c82 */ /* 0x000fe20008000000 */
[----:B------:R-:W-:Y:S01]  /*1e40*/  UIADD3 UR30, UR44, 0x200, URZ ;  /* 0x000002002c1e7890 */ /* 0x000fe2000fffe03f */
[----:B------:R-:W-:Y:S01]  /*1e50*/  QGMMA.64x16x32.F32.E4M3.E4M3 R128, gdesc[UR12], RZ, !UPT ;  /* 0x002000000c8079f3 */ /* 0x000fe2000c7008ff */
[----:B------:R-:W-:Y:S01]  /*1e60*/  UMOV UR24, UR12 ;  /* 0x0000000c00187c82 */ /* 0x000fe20008000000 */
[----:B------:R-:W-:Y:S01]  /*1e70*/  UMOV UR27, 0x40000040 ;  /* 0x40000040001b7882 */ /* 0x000fe20000000000 */
[----:B------:R-:W-:Y:S01]  /*1e80*/  UIADD3 UR34, UR44, 0x280, URZ ;  /* 0x000002802c227890 */ /* 0x000fe2000fffe03f */
[----:B------:R-:W-:Y:S01]  /*1e90*/  QGMMA.64x16x32.F32.E4M3.E4M3 R112, gdesc[UR20], RZ, !UPT ;  /* 0x00200000147079f3 */ /* 0x000fe2000c7008ff */
[----:B------:R-:W-:Y:S01]  /*1ea0*/  UMOV UR16, UR12 ;  /* 0x0000000c00107c82 */ /* 0x000fe20008000000 */
[----:B------:R-:W-:Y:S01]  /*1eb0*/  UMOV UR17, UR13 ;  /* 0x0000000d00117c82 */ /* 0x000fe20008000000 */
[----:B------:R-:W-:Y:S01]  /*1ec0*/  UMOV UR19, 0x40000040 ;  /* 0x4000004000137882 */ /* 0x000fe20000000000 */
[----:B------:R-:W-:Y:S01]  /*1ed0*/  UIADD3 UR38, UR44, 0x300, URZ ;  /* 0x000003002c267890 */ /* 0x000fe2000fffe03f */
[----:B------:R-:W-:Y:S01]  /*1ee0*/  QGMMA.64x16x32.F32.E4M3.E4M3 R96, gdesc[UR24], RZ, !UPT ;  /* 0x00200000186079f3 */ /* 0x000fe2000c7008ff */
[----:B------:R-:W-:Y:S01]  /*1ef0*/  UMOV UR28, UR12 ;  /* 0x0000000c001c7c82 */ /* 0x000fe20008000000 */
[----:B------:R-:W-:Y:S01]  /*1f00*/  UMOV UR29, UR13 ;  /* 0x0000000d001d7c82 */ /* 0x000fe20008000000 */
[----:B------:R-:W-:Y:S01]  /*1f10*/  UMOV UR31, 0x40000040 ;  /* 0x40000040001f7882 */ /* 0x000fe20000000000 */
[----:B------:R-:W-:Y:S01]  /*1f20*/  QGMMA.64x16x32.F32.E4M3.E4M3 R80, gdesc[UR16], RZ, !UPT ;  /* 0x00200000105079f3 */ /* 0x000fe2000c7008ff */
[----:B------:R-:W-:Y:S01]  /*1f30*/  UIADD3 UR16, UR43, 0x400, URZ ;  /* 0x000004002b107890 */ /* 0x000fe2000fffe03f */
[----:B------:R-:W-:Y:S01]  /*1f40*/  CS2R R204, SRZ ;  /* 0x0000000000cc7805 */ /* 0x000fe2000001ff00 */
[----:B------:R-:W-:Y:S01]  /*1f50*/  UMOV UR32, UR12 ;  /* 0x0000000c00207c82 */ /* 0x000fe20008000000 */
[----:B------:R-:W-:Y:S01]  /*1f60*/  UMOV UR33, UR13 ;  /* 0x0000000d00217c82 */ /* 0x000fe20008000000 */
[----:B------:R-:W-:Y:S01]  /*1f70*/  UMOV UR35, 0x40000040 ;  /* 0x4000004000237882 */ /* 0x000fe20000000000 */
[----:B------:R-:W-:Y:S01]  /*1f80*/  QGMMA.64x16x32.F32.E4M3.E4M3 R64, gdesc[UR28], RZ, !UPT ;  /* 0x002000001c4079f3 */ /* 0x000fe2000c7008ff */
[----:B------:R-:W-:Y:S01]  /*1f90*/  UMOV UR36, UR12 ;  /* 0x0000000c00247c82 */ /* 0x000fe20008000000 */
[----:B------:R-:W-:Y:S01]  /*1fa0*/  UMOV UR37, UR13 ;  /* 0x0000000d00257c82 */ /* 0x000fe20008000000 */
[----:B------:R-:W-:Y:S01]  /*1fb0*/  UMOV UR39, 0x40000040 ;  /* 0x4000004000277882 */ /* 0x000fe20000000000 */
[----:B------:R-:W-:Y:S01]  /*1fc0*/  QGMMA.64x16x32.F32.E4M3.E4M3 R48, gdesc[UR32], RZ, !UPT ;  /* 0x00200000203079f3 */ /* 0x000fe2000c7008ff */
[----:B------:R-:W-:-:S02]  /*1fd0*/  CS2R R202, SRZ ;  /* 0x0000000000ca7805 */ /* 0x000fc4000001ff00 */
[----:B------:R-:W-:Y:S02]  /*1fe0*/  CS2R R200, SRZ ;  /* 0x0000000000c87805 */ /* 0x000fe4000001ff00 */
[----:B------:R-:W-:Y:S01]  /*1ff0*/  CS2R R198, SRZ ;  /* 0x0000000000c67805 */ /* 0x000fe2000001ff00 */
[----:B------:R-:W-:Y:S01]  /*2000*/  QGMMA.64x16x32.F32.E4M3.E4M3 R32, gdesc[UR36], RZ, !UPT ;  /* 0x00200000242079f3 */ /* 0x000fe2000c7008ff */
[----:B------:R-:W-:Y:S01]  /*2010*/  UMOV UR36, UR16 ;  /* 0x0000001000247c82 */ /* 0x000fe20008000000 */
[----:B------:R-:W-:Y:S01]  /*2020*/  UMOV UR37, 0x40000040 ;  /* 0x4000004000257882 */ /* 0x000fe20000000000 */
[----:B------:R-:W-:Y:S01]  /*2030*/  UMOV UR32, UR36 ;  /* 0x0000002400207c82 */ /* 0x000fe20008000000 */
[----:B------:R-:W-:Y:S01]  /*2040*/  UMOV UR33, UR37 ;  /* 0x0000002500217c82 */ /* 0x000fe20008000000 */
[----:B------:R-:W-:Y:S01]  /*2050*/  QGMMA.64x16x32.F32.E4M3.E4M3 R24, gdesc[UR36], RZ, !UPT ;  /* 0x00200000241879f3 */ /* 0x000fe2000c7008ff */
[----:B------:R-:W-:Y:S01]  /*2060*/  UMOV UR28, UR36 ;  /* 0x00000024001c7c82 */ /* 0x000fe20008000000 */
        /* <DEDUP_REMOVED lines=12> */
[----:B------:R-:W-:Y:S01]  /*2130*/  UIADD3 UR16, UR43, 0x2, URZ ;  /* 0x000000022b107890 */ /* 0x000fe2000fffe03f */
[----:B------:R-:W-:Y:S01]  /*2140*/  CS2R R196, SRZ ;  /* 0x0000000000c47805 */ /* 0x000fe2000001ff00 */
[----:B------:R-:W-:Y:S01]  /*2150*/  QGMMA.64x16x32.F32.E4M3.E4M3 R88, gdesc[UR24], RZ, !UPT ;  /* 0x00200000185879f3 */ /* 0x000fe2000c7008ff */
[----:B------:R-:W-:Y:S01]  /*2160*/  UIADD3 UR17, UR44, 0x2, URZ ;  /* 0x000000022c117890 */ /* 0x000fe2000fffe03f */
[----:B------:R-:W-:Y:S01]  /*2170*/  CS2R R194, SRZ ;  /* 0x0000000000c27805 */ /* 0x000fe2000001ff00 */
[----:B------:R-:W-:Y:S01]  /*2180*/  UIADD3 UR26, UR44, 0x102, URZ ;  /* 0x000001022c1a7890 */ /* 0x000fe2000fffe03f */
[----:B------:R-:W-:Y:S01]  /*2190*/  QGMMA.64x16x32.F32.E4M3.E4M3 R104, gdesc[UR20], RZ, !UPT ;  /* 0x00200000146879f3 */ /* 0x000fe2000c7008ff */
[----:B------:R-:W-:Y:S01]  /*21a0*/  UIADD3 UR22, UR44, 0x82, URZ ;  /* 0x000000822c167890 */ /* 0x000fe2000fffe03f */
[----:B------:R-:W-:Y:S01]  /*21b0*/  CS2R R192, SRZ ;  /* 0x0000000000c07805 */ /* 0x000fe2000001ff00 */
[----:B------:R-:W-:Y:S01]  /*21c0*/  UIADD3 UR18, UR44, 0x182, URZ ;  /* 0x000001822c127890 */ /* 0x000fe2000fffe03f */
[----:B------:R-:W-:Y:S01]  /*21d0*/  QGMMA.64x16x32.F32.E4M3.E4M3 R120, gdesc[UR12], RZ, !UPT ;  /* 0x002000000c7879f3 */ /* 0x000fe2000c7008ff */
[----:B------:R-:W-:Y:S01]  /*21e0*/  UMOV UR12, UR16 ;  /* 0x00000010000c7c82 */ /* 0x000fe20008000000 */
[----:B------:R-:W-:Y:S01]  /*21f0*/  UMOV UR13, 0x40000040 ;  /* 0x40000040000d7882 */ /* 0x000fe20000000000 */
[----:B------:R-:W-:Y:S01]  /*2200*/  UMOV UR14, UR17 ;  /* 0x00000011000e7c82 */ /* 0x000fe20008000000 */
[----:B------:R-:W-:Y:S01]  /*2210*/  UMOV UR15, 0x40000040 ;  /* 0x40000040000f7882 */ /* 0x000fe20000000000 */
[----:B------:R-:W-:Y:S01]  /*2220*/  UMOV UR20, UR12 ;  /* 0x0000000c00147c82 */ /* 0x000fe20008000000 */
[----:B------:R-:W-:Y:S01]  /*2230*/  UMOV UR21, UR13 ;  /* 0x0000000d00157c82 */ /* 0x000fe20008000000 */
[----:B------:R-:W-:Y:S01]  /*2240*/  UMOV UR23, 0x40000040 ;  /* 0x4000004000177882 */ /* 0x000fe20000000000 */
[----:B------:R-:W-:Y:S01]  /*2250*/  UIADD3 UR30, UR44, 0x202, URZ ;  /* 0x000002022c1e7890 */ /* 0x000fe2000fffe03f */
[----:B------:R-:W-:Y:S01]  /*2260*/  QGMMA.64x16x32.F32.E4M3.E4M3 R128, gdesc[UR12], R128 ;  /* 0x002000000c8079f3 */ /* 0x000fe20008700880 */
        /* <DEDUP_REMOVED lines=13> */
[----:B------:R-:W-:Y:S01]  /*2340*/  QGMMA.64x16x32.F32.E4M3.E4M3 R80, gdesc[UR16], R80 ;  /* 0x00200000105079f3 */ /* 0x000fe20008700850 */
[----:B------:R-:W-:Y:S01]  /*2350*/  UIADD3 UR16, UR43, 0x402, URZ ;  /* 0x000004022b107890 */ /* 0x000fe2000fffe03f */
[----:B------:R-:W-:Y:S01]  /*2360*/  CS2R R190, SRZ ;  /* 0x0000000000be7805 */ /* 0x000fe2000001ff00 */
[----:B------:R-:W-:Y:S01]  /*2370*/  UMOV UR32, UR12 ;  /* 0x0000000c00207c82 */ /* 0x000fe20008000000 */
[----:B------:R-:W-:Y:S01]  /*2380*/  UMOV UR33, UR13 ;  /* 0x0000000d00217c82 */ /* 0x000fe20008000000 */
[----:B------:R-:W-:Y:S01]  /*2390*/  UMOV UR35, 0x40000040 ;  /* 0x4000004000237882 */ /* 0x000fe20000000000 */
[----:B------:R-:W-:Y:S01]  /*23a0*/  QGMMA.64x16x32.F32.E4M3.E4M3 R64, gdesc[UR28], R64 ;  /* 0x002000001c4079f3 */ /* 0x000fe20008700840 */
[----:B------:R-:W-:Y:S01]  /*23b0*/  UMOV UR36, UR12 ;  /* 0x0000000c00247c82 */ /* 0x000fe20008000000 */
[----:B------:R-:W-:Y:S01]  /*23c0*/  UMOV UR37, UR13 ;  /* 0x0000000d00257c82 */ /* 0x000fe20008000000 */
[----:B------:R-:W-:Y:S01]  /*23d0*/  UMOV UR39, 0x40000040 ;  /* 0x4000004000277882 */ /* 0x000fe20000000000 */
[----:B------:R-:W-:Y:S01]  /*23e0*/  QGMMA.64x16x32.F32.E4M3.E4M3 R48, gdesc[UR32], R48 ;  /* 0x00200000203079f3 */ /* 0x000fe20008700830 */
[----:B------:R-:W-:-:S02]  /*23f0*/  CS2R R188, SRZ ;  /* 0x0000000000bc7805 */ /* 0x000fc4000001ff00 */
[----:B------:R-:W-:Y:S02]  /*2400*/  CS2R R186, SRZ ;  /* 0x0000000000ba7805 */ /* 0x000fe4000001ff00 */
[----:B------:R-:W-:Y:S01]  /*2410*/  CS2R R184, SRZ ;  /* 0x0000000000b87805 */ /* 0x000fe2000001ff00 */
[----:B------:R-:W-:Y:S01]  /*2420*/  QGMMA.64x16x32.F32.E4M3.E4M3 R32, gdesc[UR36], R32 ;  /* 0x00200000242079f3 */ /* 0x000fe20008700820 */
[----:B------:R-:W-:Y:S01]  /*2430*/  UMOV UR36, UR16 ;  /* 0x0000001000247c82 */ /* 0x000fe20008000000 */
[----:B------:R-:W-:Y:S01]  /*2440*/  UMOV UR37, 0x40000040 ;  /* 0x4000004000257882 */ /* 0x000fe20000000000 */
[----:B------:R-:W-:Y:S01]  /*2450*/  UMOV UR32, UR36 ;  /* 0x0000002400207c82 */ /* 0x000fe20008000000 */
[----:B------:R-:W-:Y:S01]  /*2460*/  UMOV UR33, UR37 ;  /* 0x0000002500217c82 */ /* 0x000fe20008000000 */
[----:B------:R-:W-:Y:S01]  /*2470*/  QGMMA.64x16x32.F32.E4M3.E4M3 R24, gdesc[UR36], R24 ;  /* 0x00200000241879f3 */ /* 0x000fe20008700818 */
[----:B------:R-:W-:Y:S01]  /*2480*/  UMOV UR28, UR36 ;  /* 0x00000024001c7c82 */ /* 0x000fe20008000000 */
        /* <DEDUP_REMOVED lines=12> */
[----:B------:R-:W-:Y:S01]  /*2550*/  UIADD3 UR16, UR43, 0x4, URZ ;  /* 0x000000042b107890 */ /* 0x000fe2000fffe03f */
[----:B------:R-:W-:Y:S01]  /*2560*/  CS2R R182, SRZ ;  /* 0x0000000000b67805 */ /* 0x000fe2000001ff00 */
[----:B------:R-:W-:Y:S01]  /*2570*/  QGMMA.64x16x32.F32.E4M3.E4M3 R88, gdesc[UR24], R88 ;  /* 0x00200000185879f3 */ /* 0x000fe20008700858 */
[----:B------:R-:W-:Y:S01]  /*2580*/  UIADD3 UR17, UR44, 0x4, URZ ;  /* 0x000000042c117890 */ /* 0x000fe2000fffe03f */
[----:B------:R-:W-:Y:S01]  /*2590*/  CS2R R180, SRZ ;  /* 0x0000000000b47805 */ /* 0x000fe2000001ff00 */
[----:B------:R-:W-:Y:S01]  /*25a0*/  UIADD3 UR26, UR44, 0x104, URZ ;  /* 0x000001042c1a7890 */ /* 0x000fe2000fffe03f */
[----:B------:R-:W-:Y:S01]  /*25b0*/  QGMMA.64x16x32.F32.E4M3.E4M3 R104, gdesc[UR20], R104 ;  /* 0x00200000146879f3 */ /* 0x000fe20008700868 */
[----:B------:R-:W-:Y:S01]  /*25c0*/  UIADD3 UR22, UR44, 0x84, URZ ;  /* 0x000000842c167890 */ /* 0x000fe2000fffe03f */
[----:B------:R-:W-:Y:S01]  /*25d0*/  CS2R R178, SRZ ;  /* 0x0000000000b27805 */ /* 0x000fe2000001ff00 */
[----:B------:R-:W-:Y:S01]  /*25e0*/  UIADD3 UR18, UR44, 0x184, URZ ;  /* 0x000001842c127890 */ /* 0x000fe2000fffe03f */
[----:B------:R-:W-:Y:S01]  /*25f0*/  QGMMA.64x16x32.F32.E4M3.E4M3 R120, gdesc[UR12], R120 ;  /* 0x002000000c7879f3 */ /* 0x000fe20008700878 */
        /* <DEDUP_REMOVED lines=69> */
[----:B------:R-:W-:Y:S01]  /*2a50*/  CS2R R160, SRZ ;  /* 0x0000000000a07805 */ /* 0x000fe2000001ff00 */
[----:B------:R-:W-:Y:S01]  /*2a60*/  UMOV UR17, 0x40000040 ;  /* 0x4000004000117882 */ /* 0x000fe20000000000 */
[----:B------:R-:W-:Y:S01]  /*2a70*/  UIADD3 UR38, UR44, 0x306, URZ ;  /* 0x000003062c267890 */ /* 0x000fe2000fffe03f */
[----:B------:R-:W-:Y:S01]  /*2a80*/  CS2R R158, SRZ ;  /* 0x00000000009e7805 */ /* 0x000fe2000001ff00 */
[----:B------:R-:W-:Y:S01]  /*2a90*/  UMOV UR19, 0x40000040 ;  /* 0x4000004000137882 */ /* 0x000fe20000000000 */
[----:B------:R-:W-:Y:S01]  /*2aa0*/  UMOV UR20, UR16 ;  /* 0x0000001000147c82 */ /* 0x000fe20008000000 */
[----:B------:R-:W-:Y:S01]  /*2ab0*/  UMOV UR21, UR17 ;  /* 0x0000001100157c82 */ /* 0x000fe20008000000 */
[----:B------:R-:W-:Y:S01]  /*2ac0*/  UMOV UR23, 0x40000040 ;  /* 0x4000004000177882 */ /* 0x000fe20000000000 */
        /* <DEDUP_REMOVED lines=22> */
[----:B------:R-:W-:Y:S01]  /*2c30*/  ULDC UR12, c[0x0][0x50c] ;  /* 0x00014300000c7ab9 */ /* 0x000fe20000000800 */
[----:B------:R-:W-:Y:S01]  /*2c40*/  CS2R R156, SRZ ;  /* 0x00000000009c7805 */ /* 0x000fe2000001ff00 */
[----:B------:R-:W-:Y:S01]  /*2c50*/  UISETP.NE.AND UP0, UPT, UR12, 0x4, UPT ;  /* 0x000000040c00788c */ /* 0x000fe2000bf05270 */
        /* <DEDUP_REMOVED lines=19> */
[----:B------:R-:W-:-:S02]  /*2d90*/  CS2R R154, SRZ ;  /* 0x00000000009a7805 */ /* 0x000fc4000001ff00 */
[----:B------:R-:W-:Y:S01]  /*2da0*/  CS2R R152, SRZ ;  /* 0x0000000000987805 */ /* 0x000fe2000001ff00 */
[----:B------:R-:W-:Y:S01]  /*2db0*/  QGMMA.64x16x32.F32.E4M3.E4M3 R88, gdesc[UR12], R88 ;  /* 0x002000000c5879f3 */ /* 0x000fe20008700858 */
[----:B------:R-:W-:Y:S01]  /*2dc0*/  USEL UR12, URZ, 0x1, UP0 ;  /* 0x000000013f0c7887 */ /* 0x000fe20008000000 */
[----:B------:R-:W-:Y:S02]  /*2dd0*/  CS2R R150, SRZ ;  /* 0x0000000000967805 */ /* 0x000fe4000001ff00 */
[----:B------:R-:W-:Y:S01]  /*2de0*/  CS2R R148, SRZ ;  /* 0x0000000000947805 */ /* 0x000fe2000001ff00 */
[----:B------:R-:W-:Y:S01]  /*2df0*/  QGMMA.64x16x32.F32.E4M3.E4M3 R104, gdesc[UR20], R104 ;  /* 0x00200000146879f3 */ /* 0x000fe20008700868 */
[----:B------:R-:W-:Y:S02]  /*2e00*/  CS2R R146, SRZ ;  /* 0x0000000000927805 */ /* 0x000fe4000001ff00 */
[----:B------:R-:W-:Y:S02]  /*2e10*/  CS2R R144, SRZ ;  /* 0x0000000000907805 */ /* 0x000fe4000001ff00 */
[----:B------:R-:W-:Y:S01]  /*2e20*/  ISETP.NE.AND P0, PT, RZ, UR12, PT ;  /* 0x0000000cff007c0c */ /* 0x000fe2000bf05270 */
[----:B------:R-:W-:Y:S01]  /*2e30*/  QGMMA.64x16x32.F32.E4M3.E4M3 R120, gdesc[UR16], R120, gsb0 ;  /* 0x00200000107879f3 */ /* 0x000fe20008000878 */
        /* <DEDUP_REMOVED lines=14> */
[----:B-1----:R-:W-:Y:S01]  /*2f20*/  CS2R R2, SRZ ;  /* 0x0000000000027805 */ /* 0x002fe2000001ff00 */
[----:B0-----:R-:W-:Y:S01]  /*2f30*/  IMAD.MOV.U32 R0, RZ, RZ, RZ ;  /* 0x000000ffff007224 */ /* 0x001fe200078e00ff */
[----:B------:R-:W-:Y:S06]  /*2f40*/  @!P0 BRA `(.L_x_22) ;  /* 0x0000000400c88947 */ /* 0x000fec0003800000 */
[----:B------:R-:W-:Y:S02]  /*2f50*/  WARPGROUP.DEPBAR.LE gsb0, 0x0 ;  /* 0x00008000000079c5 */ /* 0x000fe40000010000 */
[----:B------:R-:W-:-:S01]  /*2f60*/  FADD R0, RZ, R128 ;  /* 0x00000080ff007221 */ /* 0x000fc20000000000 */
[----:B------:R-:W-:Y:S01]  /*2f70*/  FADD R2, RZ, R129 ;  /* 0x00000081ff027221 */ /* 0x000fe20000000000 */
        /* <DEDUP_REMOVED lines=110> */
[----:B------:R-:W-:-:S06]  /*3660*/  UMOV UR6, URZ ;  /* 0x0000003f00067c82 */ /* 0x000fcc0008000000 */
.L_x_22:
[----:B------:R-:W-:Y:S01]  /*3670*/  UIADD3 UR47, UR5, 0x1, URZ ;  /* 0x00000001052f7890 */ /* 0x000fe2000fffe03f */
[----:B------:R-:W-:-:S03]  /*3680*/  UMOV UR13, 0x1 ;  /* 0x00000001000d7882 */ /* 0x000fc60000000000 */
[----:B------:R-:W-:-:S04]  /*3690*/  UISETP.NE.AND UP0, UPT, UR47, 0x5, UPT ;  /* 0x000000052f00788c */ /* 0x000fc8000bf05270 */
[----:B------:R-:W-:Y:S02]  /*36a0*/  USEL UR46, URZ, 0x1, UP0 ;  /* 0x000000013f2e7887 */ /* 0x000fe40008000000 */
[----:B------:R-:W-:Y:S02]  /*36b0*/  USEL UR47, UR47, URZ, UP0 ;  /* 0x0000003f2f2f7287 */ /* 0x000fe40008000000 */
[----:B------:R-:W-:-:S12]  /*36c0*/  ULOP3.LUT UR46, UR4, UR46, URZ, 0x3c, !UPT ;  /* 0x0000002e042e7292 */ /* 0x000fd8000f8e3c3f */
.L_x_17:
[----:B------:R-:W-:-:S04]  /*36d0*/  UISETP.LT.AND UP0, UPT, UR11, 0x1, UPT ;  /* 0x000000010b00788c */ /* 0x000fc8000bf01270 */
[----:B------:R-:W-:-:S04]  /*36e0*/  USEL UR14, UR11, 0x1, UP0 ;  /* 0x000000010b0e7887 */ /* 0x000fc80008000000 */
[----:B------:R-:W-:-:S04]  /*36f0*/  UIADD3 UR45, UR11, -UR14, URZ ;  /* 0x8000000e0b2d7290 */ /* 0x000fc8000fffe03f */
[----:B------:R-:W-:-:S06]  /*3700*/  UISETP.GE.AND UP0, UPT, UR45, 0x1, UPT ;  /* 0x000000012d00788c */ /* 0x000fcc000bf06270 */
[----:B------:R-:W-:-:S13]  /*3710*/  PLOP3.LUT P0, PT, PT, PT, UP0, 0x80, 0x0 ;  /* 0x000000000000781c */ /* 0x000fda0003f0f008 */
[----:B------:R-:W-:Y:S05]  /*3720*/  @!P0 BRA `(.L_x_23) ;  /* 0x0000001800608947 */ /* 0x000fea0003800000 */
[----:B------:R-:W-:Y:S01]  /*3730*/  UMOV UR44, UR5 ;  /* 0x00000005002c7c82 */ /* 0x000fe20008000000 */
[----:B------:R-:W-:-:S05]  /*3740*/  ULDC UR43, c[0x0][0x50c] ;  /* 0x00014300002b7ab9 */ /* 0x000fca0000000800 */
.L_x_31:
[----:B------:R-:W-:-:S06]  /*3750*/  UISETP.NE.AND UP0, UPT, UR8, 0x3, UPT ;  /* 0x000000030800788c */ /* 0x000fcc000bf05270 */
[----:B------:R-:W-:-:S13]  /*3760*/  PLOP3.LUT P1, PT, PT, PT, UP0, 0x80, 0x0 ;  /* 0x000000000000781c */ /* 0x000fda0003f2f008 */
[----:B------:R-:W-:Y:S05]  /*3770*/  @!P1 BRA `(.L_x_24) ;  /* 0x0000000000049947 */ /* 0x000fea0003800000 */
[----:B------:R-:W-:Y:S01]  /*3780*/  BPT.TRAP 0x1 ;  /* 0x000000040000795c */ /* 0x000fe20000300000 */
.L_x_24:
[----:B------:R-:W0:Y:S01]  /*3790*/  S2UR UR14, SR_CgaCtaId ;  /* 0x00000000000e79c3 */ /* 0x000e220000008800 */
[----:B------:R-:W-:Y:S01]  /*37a0*/  UMOV UR9, 0x400 ;  /* 0x0000040000097882 */ /* 0x000fe20000000000 */
[----:B------:R-:W-:-:S05]  /*37b0*/  IMAD.U32 R225, RZ, RZ, UR46 ;  /* 0x0000002effe17e24 */ /* 0x000fca000f8e00ff */
[----:B------:R-:W-:Y:S01]  /*37c0*/  SHF.L.U32 R225, R225, 0x1f, RZ ;  /* 0x0000001fe1e17819 */ /* 0x000fe200000006ff */
[----:B0-----:R-:W-:-:S04]  /*37d0*/  ULEA UR9, UR14, UR9, 0x18 ;  /* 0x000000090e097291 */ /* 0x001fc8000f8ec03f */
[----:B------:R-:W-:-:S09]  /*37e0*/  ULEA UR14, UR47, UR9, 0x3 ;  /* 0x000000092f0e7291 */ /* 0x000fd2000f8e183f */
[----:B------:R0:W1:Y:S01]  /*37f0*/  SYNCS.PHASECHK.TRANS64.TRYWAIT P0, [UR14], R225 ;  /* 0x000000e1ff0075a7 */ /* 0x000062000800014e */
[----:B------:R-:W-:Y:S05]  /*3800*/  @!P1 BRA `(.L_x_25) ;  /* 0x0000000000049947 */ /* 0x000fea0003800000 */
[----:B------:R-:W-:Y:S01]  /*3810*/  BPT.TRAP 0x1 ;  /* 0x000000040000795c */ /* 0x000fe20000300000 */
.L_x_25:
[----:B-1----:R-:W-:Y:S05]  /*3820*/  @P0 BRA `(.L_x_26) ;  /* 0x0000000000080947 */ /* 0x002fea0003800000 */
[----:B------:R-:W1:Y:S02]  /*3830*/  SYNCS.PHASECHK.TRANS64.TRYWAIT P0, [UR14], R225 ;  /* 0x000000e1ff0075a7 */ /* 0x000e64000800014e */
[----:B-1----:R-:W-:Y:S05]  /*3840*/  @!P0 BRA `(.L_x_27) ;  /* 0x000000bc00888947 */ /* 0x002fea0003800000 */
.L_x_26:
[----:B------:R-:W-:Y:S01]  /*3850*/  UIADD3 UR14, UR9, 0x1e100, URZ ;  /* 0x0001e100090e7890 */ /* 0x000fe2000fffe03f */
[----:B------:R-:W-:Y:S01]  /*3860*/  WARPGROUP.ARRIVE ;  /* 0x00000000000079c5 */ /* 0x000fe20000000000 */
[----:B------:R-:W-:Y:S02]  /*3870*/  UISETP.NE.AND UP0, UPT, UR12, URZ, UPT ;  /* 0x0000003f0c00728c */ /* 0x000fe4000bf05270 */
[----:B------:R-:W-:Y:S02]  /*3880*/  USHF.R.U32.HI UR14, URZ, 0x4, UR14 ;  /* 0x000000043f0e7899 */ /* 0x000fe4000801160e */
[----:B------:R-:W-:Y:S02]  /*3890*/  USEL UR13, UR13, URZ, !UP0 ;  /* 0x0000003f0d0d7287 */ /* 0x000fe4000c000000 */
[----:B------:R-:W-:Y:S02]  /*38a0*/  ULOP3.LUT UR14, UR14, 0x3fff, URZ, 0xc0, !UPT ;  /* 0x00003fff0e0e7892 */ /* 0x000fe4000f8ec03f */
[----:B------:R-:W-:-:S02]  /*38b0*/  ULOP3.LUT UR50, UR10, 0x10000, URZ, 0xfc, !UPT ;  /* 0x000100000a327892 */ /* 0x000fc4000f8efc3f */
[----:B------:R-:W-:Y:S02]  /*38c0*/  ULOP3.LUT UR14, UR14, 0x10000, URZ, 0xfc, !UPT ;  /* 0x000100000e0e7892 */ /* 0x000fe4000f8efc3f */
[----:B------:R-:W-:Y:S02]  /*38d0*/  UISETP.NE.U32.AND UP0, UPT, UR13, URZ, UPT ;  /* 0x0000003f0d00728c */ /* 0x000fe4000bf05070 */
[----:B------:R-:W-:Y:S02]  /*38e0*/  UIMAD UR51, UR47, 0x380, UR14 ;  /* 0x000003802f3378a4 */ /* 0x000fe4000f8e020e */
[----:B------:R-:W-:Y:S02]  /*38f0*/  UIMAD UR50, UR47, 0x600, UR50 ;  /* 0x000006002f3278a4 */ /* 0x000fe4000f8e0232 */
[----:B------:R-:W-:Y:S02]  /*3900*/  UIADD3 UR22, UR51, 0x80, URZ ;  /* 0x0000008033167890 */ /* 0x000fe4000fffe03f */
[----:B------:R-:W-:-:S02]  /*3910*/  UIADD3 UR18, UR51, 0x100, URZ ;  /* 0x0000010033127890 */ /* 0x000fc4000fffe03f */
[----:B------:R-:W-:Y:S01]  /*3920*/  UIADD3 UR26, UR51, 0x180, URZ ;  /* 0x00000180331a7890 */ /* 0x000fe2000fffe03f */
        /* <DEDUP_REMOVED lines=8> */
[----:B------:R-:W-:Y:S01]  /*39b0*/  QGMMA.64x16x32.F32.E4M3.E4M3 R128, gdesc[UR12], R128, UP0 ;  /* 0x002000000c8079f3 */ /* 0x000fe2000bf00880 */
        /* <DEDUP_REMOVED lines=10> */
[----:B------:R-:W-:Y:S01]  /*3a60*/  UIADD3 UR52, UR50, 0x400, URZ ;  /* 0x0000040032347890 */ /* 0x000fe2000fffe03f */
[----:B------:R-:W-:-:S02]  /*3a70*/  UMOV UR28, UR12 ;  /* 0x0000000c001c7c82 */ /* 0x000fc40008000000 */
[----:B------:R-:W-:Y:S01]  /*3a80*/  QGMMA.64x16x32.F32.E4M3.E4M3 R80, gdesc[UR24], R80, UP0 ;  /* 0x00200000185079f3 */ /* 0x000fe2000bf00850 */
[----:B------:R-:W-:Y:S01]  /*3a90*/  UMOV UR29, UR13 ;  /* 0x0000000d001d7c82 */ /* 0x000fe20008000000 */
[----:B------:R-:W-:Y:S01]  /*3aa0*/  UMOV UR31, 0x40000040 ;  /* 0x40000040001f7882 */ /* 0x000fe20000000000 */
[----:B------:R-:W-:Y:S01]  /*3ab0*/  UMOV UR36, UR12 ;  /* 0x0000000c00247c82 */ /* 0x000fe20008000000 */
[----:B------:R-:W-:Y:S01]  /*3ac0*/  UMOV UR37, UR13 ;  /* 0x0000000d00257c82 */ /* 0x000fe20008000000 */
[----:B------:R-:W-:Y:S01]  /*3ad0*/  UMOV UR39, 0x40000040 ;  /* 0x4000004000277882 */ /* 0x000fe20000000000 */
[----:B------:R-:W-:Y:S01]  /*3ae0*/  QGMMA.64x16x32.F32.E4M3.E4M3 R64, gdesc[UR28], R64, UP0 ;  /* 0x002000001c4079f3 */ /* 0x000fe2000bf00840 */
[----:B------:R-:W-:Y:S01]  /*3af0*/  UIADD3 UR16, UR50, 0x2, URZ ;  /* 0x0000000232107890 */ /* 0x000fe2000fffe03f */
[----:B------:R-:W-:Y:S01]  /*3b00*/  UMOV UR32, UR12 ;  /* 0x0000000c00207c82 */ /* 0x000fe20008000000 */
[----:B------:R-:W-:Y:S01]  /*3b10*/  UMOV UR33, UR13 ;  /* 0x0000000d00217c82 */ /* 0x000fe20008000000 */
[----:B------:R-:W-:Y:S01]  /*3b20*/  UMOV UR35, 0x40000040 ;  /* 0x4000004000237882 */ /* 0x000fe20000000000 */
[----:B------:R-:W-:Y:S01]  /*3b30*/  QGMMA.64x16x32.F32.E4M3.E4M3 R48, gdesc[UR36], R48, UP0 ;  /* 0x00200000243079f3 */ /* 0x000fe2000bf00830 */
[----:B------:R-:W-:-:S02]  /*3b40*/  UMOV UR13, 0x40000040 ;  /* 0x40000040000d7882 */ /* 0x000fc40000000000 */
[----:B------:R-:W-:Y:S01]  /*3b50*/  UMOV UR12, UR16 ;  /* 0x00000010000c7c82 */ /* 0x000fe20008000000 */
[----:B------:R-:W-:Y:S01]  /*3b60*/  UIADD3 UR6, UR6, 0x4, URZ ;  /* 0x0000000406067890 */ /* 0x000fe2000fffe03f */
[----:B------:R-:W-:Y:S01]  /*3b70*/  QGMMA.64x16x32.F32.E4M3.E4M3 R32, gdesc[UR32], R32, UP0 ;  /* 0x00200000202079f3 */ /* 0x000fe2000bf00820 */
[----:B------:R-:W-:Y:S01]  /*3b80*/  UMOV UR32, UR52 ;  /* 0x0000003400207c82 */ /* 0x000fe20008000000 */
[----:B------:R-:W-:Y:S01]  /*3b90*/  UMOV UR33, 0x40000040 ;  /* 0x4000004000217882 */ /* 0x000fe20000000000 */
[----:B------:R-:W-:Y:S01]  /*3ba0*/  UMOV UR36, UR32 ;  /* 0x0000002000247c82 */ /* 0x000fe20008000000 */
[----:B------:R-:W-:Y:S01]  /*3bb0*/  UMOV UR37, UR33 ;  /* 0x0000002100257c82 */ /* 0x000fe20008000000 */
[----:B------:R-:W-:Y:S01]  /*3bc0*/  QGMMA.64x16x32.F32.E4M3.E4M3 R24, gdesc[UR32], R24, UP0 ;  /* 0x00200000201879f3 */ /* 0x000fe2000bf00818 */
[----:B------:R-:W-:Y:S01]  /*3bd0*/  UMOV UR28, UR32 ;  /* 0x00000020001c7c82 */ /* 0x000fe20008000000 */
        /* <DEDUP_REMOVED lines=12> */
[----:B------:R-:W-:-:S02]  /*3ca0*/  UIADD3 UR30, UR51, 0x82, URZ ;  /* 0x00000082331e7890 */ /* 0x000fc4000fffe03f */
[----:B------:R-:W-:Y:S01]  /*3cb0*/  QGMMA.64x16x32.F32.E4M3.E4M3 R88, gdesc[UR16], R88, UP0 ;  /* 0x00200000105879f3 */ /* 0x000fe2000bf00858 */
[----:B------:R-:W-:Y:S02]  /*3cc0*/  UIADD3 UR18, UR51, 0x2, URZ ;  /* 0x0000000233127890 */ /* 0x000fe4000fffe03f */
[----:B------:R-:W-:Y:S01]  /*3cd0*/  UIADD3 UR26, UR51, 0x102, URZ ;  /* 0x00000102331a7890 */ /* 0x000fe2000fffe03f */
[----:B------:R-:W-:Y:S01]  /*3ce0*/  QGMMA.64x16x32.F32.E4M3.E4M3 R104, gdesc[UR20], R104, UP0 ;  /* 0x00200000146879f3 */ /* 0x000fe2000bf00868 */
[----:B------:R-:W-:Y:S01]  /*3cf0*/  UMOV UR15, 0x40000040 ;  /* 0x40000040000f7882 */ /* 0x000fe20000000000 */
[----:B------:R-:W-:Y:S01]  /*3d00*/  UMOV UR28, UR12 ;  /* 0x0000000c001c7c82 */ /* 0x000fe20008000000 */
[----:B------:R-:W-:Y:S01]  /*3d10*/  UMOV UR29, UR13 ;  /* 0x0000000d001d7c82 */ /* 0x000fe20008000000 */
[----:B------:R-:W-:Y:S01]  /*3d20*/  QGMMA.64x16x32.F32.E4M3.E4M3 R120, gdesc[UR32], R120, UP0 ;  /* 0x00200000207879f3 */ /* 0x000fe2000bf00878 */
[----:B------:R-:W-:Y:S01]  /*3d30*/  UMOV UR14, UR18 ;  /* 0x00000012000e7c82 */ /* 0x000fe20008000000 */
[----:B------:R-:W-:Y:S01]  /*3d40*/  UIADD3 UR18, UR51, 0x182, URZ ;  /* 0x0000018233127890 */ /* 0x000fe2000fffe03f */
        /* <DEDUP_REMOVED lines=26> */
[----:B------:R-:W-:-:S03]  /*3ef0*/  UISETP.NE.AND UP0, UPT, UR6, UR43, UPT ;  /* 0x0000002b0600728c */ /* 0x000fc6000bf05270 */
        /* <DEDUP_REMOVED lines=19> */
[----:B------:R-:W-:-:S02]  /*4030*/  UIADD3 UR16, UR50, 0x4, URZ ;  /* 0x0000000432107890 */ /* 0x000fc4000fffe03f */
[----:B------:R-:W-:Y:S01]  /*4040*/  QGMMA.64x16x32.F32.E4M3.E4M3 R88, gdesc[UR24], R88 ;  /* 0x00200000185879f3 */ /* 0x000fe20008700858 */
[----:B------:R-:W-:Y:S02]  /*4050*/  UIADD3 UR26, UR51, 0x4, URZ ;  /* 0x00000004331a7890 */ /* 0x000fe4000fffe03f */
[----:B------:R-:W-:Y:S01]  /*4060*/  UIADD3 UR18, UR51, 0x84, URZ ;  /* 0x0000008433127890 */ /* 0x000fe2000fffe03f */
[----:B------:R-:W-:Y:S01]  /*4070*/  QGMMA.64x16x32.F32.E4M3.E4M3 R104, gdesc[UR28], R104 ;  /* 0x002000001c6879f3 */ /* 0x000fe20008700868 */
[----:B------:R-:W-:Y:S01]  /*4080*/  UIADD3 UR30, UR51, 0x104, URZ ;  /* 0x00000104331e7890 */ /* 0x000fe2000fffe03f */
[----:B------:R-:W-:Y:S02]  /*4090*/  UMOV UR24, UR16 ;  /* 0x0000001000187c82 */ /* 0x000fe40008000000 */
[----:B------:R-:W-:Y:S01]  /*40a0*/  QGMMA.64x16x32.F32.E4M3.E4M3 R120, gdesc[UR12], R120 ;  /* 0x002000000c7879f3 */ /* 0x000fe20008700878 */
[----:B------:R-:W-:Y:S01]  /*40b0*/  UIADD3 UR14, UR51, 0x184, URZ ;  /* 0x00000184330e7890 */ /* 0x000fe2000fffe03f */
[----:B------:R-:W-:Y:S01]  /*40c0*/  UMOV UR25, 0x40000040 ;  /* 0x4000004000197882 */ /* 0x000fe20000000000 */
        /* <DEDUP_REMOVED lines=29> */
[----:B------:R-:W-:Y:S01]  /*42a0*/  UIADD3 UR16, UR50, 0x6, URZ ;  /* 0x0000000632107890 */ /* 0x000fe2000fffe03f */
[----:B------:R-:W-:-:S02]  /*42b0*/  UMOV UR17, 0x40000040 ;  /* 0x4000004000117882 */ /* 0x000fc40000000000 */
        /* <DEDUP_REMOVED lines=24> */
[----:B------:R-:W-:Y:S02]  /*4440*/  UIADD3 UR30, UR51, 0x186, URZ ;  /* 0x00000186331e7890 */ /* 0x000fe4000fffe03f */
[----:B------:R-:W-:Y:S01]  /*4450*/  UIADD3 UR34, UR51, 0x206, URZ ;  /* 0x0000020633227890 */ /* 0x000fe2000fffe03f */
[----:B------:R-:W-:Y:S01]  /*4460*/  QGMMA.64x16x32.F32.E4M3.E4M3 R120, gdesc[UR24], R120 ;  /* 0x00200000187879f3 */ /* 0x000fe20008700878 */
[----:B------:R-:W-:Y:S02]  /*4470*/  UIADD3 UR26, UR51, 0x286, URZ ;  /* 0x00000286331a7890 */ /* 0x000fe4000fffe03f */
[----:B------:R-:W-:Y:S01]  /*4480*/  UIADD3 UR38, UR51, 0x306, URZ ;  /* 0x0000030633267890 */ /* 0x000fe2000fffe03f */
[----:B------:R-:W-:Y:S01]  /*4490*/  UMOV UR19, 0x40000040 ;  /* 0x4000004000137882 */ /* 0x000fe20000000000 */
[----:B------:R-:W-:Y:S01]  /*44a0*/  UMOV UR12, UR16 ;  /* 0x00000010000c7c82 */ /* 0x000fe20008000000 */
[----:B------:R-:W-:Y:S01]  /*44b0*/  UMOV UR13, UR17 ;  /* 0x00000011000d7c82 */ /* 0x000fe20008000000 */
[----:B------:R-:W-:Y:S01]  /*44c0*/  UMOV UR15, 0x40000040 ;  /* 0x40000040000f7882 */ /* 0x000fe20000000000 */
[----:B------:R-:W-:Y:S01]  /*44d0*/  UMOV UR20, UR16 ;  /* 0x0000001000147c82 */ /* 0x000fe20008000000 */
[----:B------:R-:W-:Y:S01]  /*44e0*/  UMOV UR21, UR17 ;  /* 0x0000001100157c82 */ /* 0x000fe20008000000 */
[----:B------:R-:W-:Y:S01]  /*44f0*/  QGMMA.64x16x32.F32.E4M3.E4M3 R128, gdesc[UR16], R128 ;  /* 0x00200000108079f3 */ /* 0x000fe20008700880 */
[----:B------:R-:W-:Y:S01]  /*4500*/  UMOV UR23, 0x40000040 ;  /* 0x4000004000177882 */ /* 0x000fe20000000000 */
[----:B------:R-:W-:Y:S01]  /*4510*/  UIADD3 UR50, UR50, 0x406, URZ ;  /* 0x0000040632327890 */ /* 0x000fe2000fffe03f */
[----:B------:R-:W-:Y:S01]  /*4520*/  UMOV UR28, UR16 ;  /* 0x00000010001c7c82 */ /* 0x000fe20008000000 */
[----:B------:R-:W-:Y:S01]  /*4530*/  UMOV UR29, UR17 ;  /* 0x00000011001d7c82 */ /* 0x000fe20008000000 */
[----:B------:R-:W-:Y:S01]  /*4540*/  QGMMA.64x16x32.F32.E4M3.E4M3 R112, gdesc[UR12], R112 ;  /* 0x002000000c7079f3 */ /* 0x000fe20008700870 */
[----:B------:R-:W-:Y:S01]  /*4550*/  UMOV UR31, 0x40000040 ;  /* 0x40000040001f7882 */ /* 0x000fe20000000000 */
        /* <DEDUP_REMOVED lines=11> */
[----:B------:R-:W-:-:S03]  /*4610*/  UMOV UR39, 0x40000040 ;  /* 0x4000004000277882 */ /* 0x000fc60000000000 */
[----:B------:R-:W-:Y:S04]  /*4620*/  QGMMA.64x16x32.F32.E4M3.E4M3 R48, gdesc[UR24], R48 ;  /* 0x00200000183079f3 */ /* 0x000fe80008700830 */
        /* <DEDUP_REMOVED lines=18> */
[----:B------:R-:W-:-:S03]  /*4750*/  UMOV UR17, UR37 ;  /* 0x0000002500117c82 */ /* 0x000fc60008000000 */
[----:B------:R-:W-:Y:S04]  /*4760*/  QGMMA.64x16x32.F32.E4M3.E4M3 R88, gdesc[UR20], R88 ;  /* 0x00200000145879f3 */ /* 0x000fe80008700858 */
[----:B------:R-:W-:Y:S01]  /*4770*/  QGMMA.64x16x32.F32.E4M3.E4M3 R104, gdesc[UR12], R104 ;  /* 0x002000000c6879f3 */ /* 0x000fe20008700868 */
[----:B------:R-:W-:-:S03]  /*4780*/  USEL UR12, URZ, 0x1, UP0 ;  /* 0x000000013f0c7887 */ /* 0x000fc60008000000 */
[----:B------:R-:W-:Y:S03]  /*4790*/  QGMMA.64x16x32.F32.E4M3.E4M3 R120, gdesc[UR16], R120, gsb0 ;  /* 0x00200000107879f3 */ /* 0x000fe60008000878 */
[----:B------:R-:W-:Y:S01]  /*47a0*/  ISETP.NE.AND P0, PT, RZ, UR12, PT ;  /* 0x0000000cff007c0c */ /* 0x000fe2000bf05270 */
[----:B------:R-:W-:-:S12]  /*47b0*/  WARPGROUP.DEPBAR.LE gsb0, 0x1 ;  /* 0x00008000000079c5 */ /* 0x000fd80000010100 */
[----:B------:R-:W-:Y:S05]  /*47c0*/  @!P0 BRA `(.L_x_28) ;  /* 0x0000000400c88947 */ /* 0x000fea0003800000 */
[----:B------:R-:W-:Y:S02]  /*47d0*/  WARPGROUP.DEPBAR.LE gsb0, 0x0 ;  /* 0x00008000000079c5 */ /* 0x000fe40000010000 */
[----:B------:R-:W-:-:S01]  /*47e0*/  FADD R0, R128, R0 ;  /* 0x0000000080007221 */ /* 0x000fc20000000000 */
[----:B------:R-:W-:Y:S01]  /*47f0*/  FADD R2, R129, R2 ;  /* 0x0000000281027221 */ /* 0x000fe20000000000 */
        /* <DEDUP_REMOVED lines=110> */
[----:B------:R-:W-:-:S06]  /*4ee0*/  UMOV UR6, URZ ;  /* 0x0000003f00067c82 */ /* 0x000fcc0008000000 */
.L_x_28:
[----:B------:R-:W-:Y:S05]  /*4ef0*/  @!P1 BRA `(.L_x_29) ;  /* 0x0000000000049947 */ /* 0x000fea0003800000 */
[----:B------:R-:W-:Y:S01]  /*4f00*/  BPT.TRAP 0x1 ;  /* 0x000000040000795c */ /* 0x000fe20000300000 */
.L_x_29:
[----:B01----:R-:W2:Y:S04]  /*4f10*/  LDL R225, [R1] ;  /* 0x0000000001e17983 */ /* 0x003ea80000100800 */
[----:B------:R-:W3:Y:S01]  /*4f20*/  LDL R226, [R1+0x4] ;  /* 0x0000040001e27983 */ /* 0x000ee20000100800 */
[----:B------:R-:W-:Y:S01]  /*4f30*/  UISETP.GT.U32.AND UP0, UPT, UR7, 0x1, UPT ;  /* 0x000000010700788c */ /* 0x000fe2000bf04070 */
[----:B--2---:R-:W-:Y:S01]  /*4f40*/  ISETP.NE.AND P0, PT, R225, RZ, PT ;  /* 0x000000ffe100720c */ /* 0x004fe20003f05270 */
[----:B------:R-:W-:-:S12]  /*4f50*/  IMAD.U32 R225, RZ, RZ, UR44 ;  /* 0x0000002cffe17e24 */ /* 0x000fd8000f8e00ff */
[----:B------:R-:W-:-:S05]  /*4f60*/  @P0 LEA R225, R225, UR9, 0x3 ;  /* 0x00000009e1e10c11 */ /* 0x000fca000f8e18ff */
[----:B------:R-:W-:-:S05]  /*4f70*/  @P0 VIADD R225, R225, 0x28 ;  /* 0x00000028e1e10836 */ /* 0x000fca0000000000 */
[----:B---3--:R-:W-:-:S04]  /*4f80*/  @P0 PRMT R225, R226, 0x654, R225 ;  /* 0x00000654e2e10816 */ /* 0x008fc800000000e1 */
[----:B------:R0:W-:Y:S01]  /*4f90*/  @P0 SYNCS.ARRIVE.TRANS64.RED.A1T0 RZ, [R225+URZ], RZ ;  /* 0x000000ffe1ff09a7 */ /* 0x0001e2000810043f */
[----:B------:R-:W-:-:S13]  /*4fa0*/  PLOP3.LUT P0, PT, PT, PT, UP0, 0x80, 0x0 ;  /* 0x000000000000781c */ /* 0x000fda0003f0f008 */
[----:B0-----:R-:W-:Y:S05]  /*4fb0*/  @P0 BRA `(.L_x_30) ;  /* 0x0000000000040947 */ /* 0x001fea0003800000 */
[----:B------:R-:W-:Y:S01]  /*4fc0*/  BPT.TRAP 0x1 ;  /* 0x000000040000795c */ /* 0x000fe20000300000 */
.L_x_30:
[----:B------:R-:W-:Y:S02]  /*4fd0*/  UISETP.GT.AND UP2, UPT, UR45, 0x1, UPT ;  /* 0x000000012d00788c */ /* 0x000fe4000bf44270 */
[----:B------:R-:W-:Y:S02]  /*4fe0*/  UIADD3 UR47, UR47, 0x1, URZ ;  /* 0x000000012f2f7890 */ /* 0x000fe4000fffe03f */
[----:B------:R-:W-:Y:S02]  /*4ff0*/  UIADD3 UR44, UR44, 0x1, URZ ;  /* 0x000000012c2c7890 */ /* 0x000fe4000fffe03f */
[----:B------:R-:W-:Y:S01]  /*5000*/  PLOP3.LUT P0, PT, PT, PT, UP2, 0x80, 0x0 ;  /* 0x000000000000781c */ /* 0x000fe20003f0f028 */
[----:B------:R-:W-:Y:S02]  /*5010*/  UISETP.NE.AND UP0, UPT, UR47, 0x5, UPT ;  /* 0x000000052f00788c */ /* 0x000fe4000bf05270 */
[----:B------:R-:W-:Y:S02]  /*5020*/  UIADD3 UR14, UR45, -0x1, URZ ;  /* 0xffffffff2d0e7890 */ /* 0x000fe4000fffe03f */
[----:B------:R-:W-:-:S02]  /*5030*/  USEL UR13, URZ, 0x1, UP0 ;  /* 0x000000013f0d7887 */ /* 0x000fc40008000000 */
[----:B------:R-:W-:Y:S02]  /*5040*/  UISETP.NE.AND UP1, UPT, UR44, 0x5, UPT ;  /* 0x000000052c00788c */ /* 0x000fe4000bf25270 */
[----:B------:R-:W-:Y:S02]  /*5050*/  ULOP3.LUT UR46, UR46, UR13, URZ, 0x3c, !UPT ;  /* 0x0000000d2e2e7292 */ /* 0x000fe4000f8e3c3f */
[----:B------:R-:W-:Y:S02]  /*5060*/  USEL UR47, UR47, URZ, UP0 ;  /* 0x0000003f2f2f7287 */ /* 0x000fe40008000000 */
[----:B------:R-:W-:Y:S01]  /*5070*/  USEL UR44, UR44, URZ, UP1 ;  /* 0x0000003f2c2c7287 */ /* 0x000fe20008800000 */
[----:B------:R-:W-:Y:S01]  /*5080*/  UMOV UR13, 0x1 ;  /* 0x00000001000d7882 */ /* 0x000fe20000000000 */
[----:B------:R-:W-:Y:S01]  /*5090*/  UMOV UR45, UR14 ;  /* 0x0000000e002d7c82 */ /* 0x000fe20008000000 */
[----:B------:R-:W-:Y:S09]  /*50a0*/  @P0 BRA `(.L_x_31) ;  /* 0xffffffe400a80947 */ /* 0x000ff2000383ffff */
.L_x_23:
[----:B------:R-:W-:-:S04]  /*50b0*/  UISETP.NE.AND UP0, UPT, UR6, URZ, UPT ;  /* 0x0000003f0600728c */ /* 0x000fc8000bf05270 */
[----:B------:R-:W-:-:S06]  /*50c0*/  USEL UR6, URZ, 0x1, !UP0 ;  /* 0x000000013f067887 */ /* 0x000fcc000c000000 */
[----:B------:R-:W-:-:S13]  /*50d0*/  ISETP.NE.AND P0, PT, RZ, UR6, PT ;  /* 0x00000006ff007c0c */ /* 0x000fda000bf05270 */
[----:B------:R-:W-:Y:S05]  /*50e0*/  @!P0 BRA `(.L_x_32) ;  /* 0x0000000400c48947 */ /* 0x000fea0003800000 */
[----:B------:R-:W-:Y:S02]  /*50f0*/  WARPGROUP.DEPBAR.LE gsb0, 0x0 ;  /* 0x00008000000079c5 */ /* 0x000fe40000010000 */
[----:B------:R-:W-:Y:S01]  /*5100*/  FADD R0, R128, R0 ;  /* 0x0000000080007221 */ /* 0x000fe20000000000 */
        /* <DEDUP_REMOVED lines=110> */
[----:B------:R-:W-:-:S07]  /*57f0*/  FADD R224, R224, R31 ;  /* 0x0000001fe0e07221 */ /* 0x000fce0000000000 */
.L_x_32:
[----:B------:R-:W-:Y:S02]  /*5800*/  WARPGROUP.DEPBAR.LE gsb0, 0x0 ;  /* 0x00008000000079c5 */ /* 0x000fe40000010000 */
[----:B------:R-:W0:Y:S02]  /*5810*/  LDC R24, c[0x0][0x28c] ;  /* 0x0000a300ff187b82 */ /* 0x000e240000000800 */
[----:B0-----:R-:W-:-:S13]  /*5820*/  ISETP.GE.AND P0, PT, R24, 0x1, PT ;  /* 0x000000011800780c */ /* 0x001fda0003f06270 */
[----:B------:R-:W-:Y:S05]  /*5830*/  @!P0 BRA `(.L_x_33) ;  /* 0x0000000000648947 */ /* 0x000fea0003800000 */
[----:B------:R-:W-:-:S06]  /*5840*/  UISETP.NE.AND UP0, UPT, UR8, 0x3, UPT ;  /* 0x000000030800788c */ /* 0x000fcc000bf05270 */
[----:B------:R-:W-:-:S13]  /*5850*/  PLOP3.LUT P0, PT, PT, PT, UP0, 0x80, 0x0 ;  /* 0x000000000000781c */ /* 0x000fda0003f0f008 */
[----:B------:R-:W-:Y:S05]  /*5860*/  @!P0 BRA `(.L_x_34) ;  /* 0x0000000000048947 */ /* 0x000fea0003800000 */
[----:B------:R-:W-:Y:S01]  /*5870*/  BPT.TRAP 0x1 ;  /* 0x000000040000795c */ /* 0x000fe20000300000 */
.L_x_34:
[----:B------:R-:W2:Y:S01]  /*5880*/  LDL R225, [R1] ;  /* 0x0000000001e17983 */ /* 0x000ea20000100800 */
[----:B------:R-:W-:Y:S01]  /*5890*/  BSSY B0, `(.L_x_35) ;  /* 0x000000f000007945 */ /* 0x000fe20003800000 */
[----:B--2---:R-:W-:-:S13]  /*58a0*/  ISETP.NE.AND P0, PT, R225, RZ, PT ;  /* 0x000000ffe100720c */ /* 0x004fda0003f05270 */
[----:B------:R-:W-:Y:S05]  /*58b0*/  @!P0 BRA `(.L_x_36) ;  /* 0x0000000000308947 */ /* 0x000fea0003800000 */
[----:B------:R-:W2:Y:S01]  /*58c0*/  LDL R225, [R1+0x4] ;  /* 0x0000040001e17983 */ /* 0x000ea20000100800 */
[----:B------:R-:W-:-:S04]  /*58d0*/  UISETP.LT.AND UP0, UPT, UR11, 0x1, UPT ;  /* 0x000000010b00788c */ /* 0x000fc8000bf01270 */
[----:B------:R-:W-:-:S04]  /*58e0*/  USEL UR6, UR11, 0x1, UP0 ;  /* 0x000000010b067887 */ /* 0x000fc80008000000 */
[----:B------:R-:W-:-:S04]  /*58f0*/  UIADD3 UR6, UR5, UR11, -UR6 ;  /* 0x0000000b05067290 */ /* 0x000fc8000fffe806 */
[----:B------:R-:W-:-:S04]  /*5900*/  UIMAD.WIDE.U32 UR12, UR6, -0x33333333, URZ ;  /* 0xcccccccd060c78a5 */ /* 0x000fc8000f8e003f */
[----:B------:R-:W-:-:S04]  /*5910*/  USHF.R.U32.HI UR12, URZ, 0x2, UR13 ;  /* 0x000000023f0c7899 */ /* 0x000fc8000801160d */
[----:B------:R-:W-:-:S04]  /*5920*/  UIMAD UR6, UR12, -0x5, UR6 ;  /* 0xfffffffb0c0678a4 */ /* 0x000fc8000f8e0206 */
[----:B------:R-:W-:-:S04]  /*5930*/  ULEA UR6, UR6, UR9, 0x3 ;  /* 0x0000000906067291 */ /* 0x000fc8000f8e183f */
[----:B------:R-:W-:-:S06]  /*5940*/  UIADD3 UR6, UR6, 0x28, URZ ;  /* 0x0000002806067890 */ /* 0x000fcc000fffe03f */
[----:B------:R-:W-:-:S05]  /*5950*/  IMAD.U32 R24, RZ, RZ, UR6 ;  /* 0x00000006ff187e24 */ /* 0x000fca000f8e00ff */
[----:B--2---:R-:W-:-:S04]  /*5960*/  PRMT R24, R225, 0x654, R24 ;  /* 0x00000654e1187816 */ /* 0x004fc80000000018 */
[----:B------:R0:W-:Y:S03]  /*5970*/  SYNCS.ARRIVE.TRANS64.RED.A1T0 RZ, [R24+URZ], RZ ;  /* 0x000000ff18ff79a7 */ /* 0x0001e6000810043f */
.L_x_36:
[----:B------:R-:W-:Y:S05]  /*5980*/  BSYNC B0 ;  /* 0x0000000000007941 */ /* 0x000fea0003800000 */
.L_x_35:
[----:B------:R-:W-:-:S06]  /*5990*/  UISETP.GT.U32.AND UP0, UPT, UR7, 0x1, UPT ;  /* 0x000000010700788c */ /* 0x000fcc000bf04070 */
[----:B------:R-:W-:-:S13]  /*59a0*/  PLOP3.LUT P0, PT, PT, PT, UP0, 0x80, 0x0 ;  /* 0x000000000000781c */ /* 0x000fda0003f0f008 */
[----:B------:R-:W-:Y:S05]  /*59b0*/  @P0 BRA `(.L_x_33) ;  /* 0x0000000000040947 */ /* 0x000fea0003800000 */
[----:B------:R-:W-:Y:S01]  /*59c0*/  BPT.TRAP 0x1 ;  /* 0x000000040000795c */ /* 0x000fe20000300000 */
.L_x_33:
[----:B------:R-:W2:Y:S01]  /*59d0*/  LDL.LU R227, [R1+0x14] ;  /* 0x0000140001e37983 */ /* 0x000ea20000300800 */
[----:B------:R-:W1:Y:S01]  /*59e0*/  LDC R28, c[0x0][0x288] ;  /* 0x0000a200ff1c7b82 */ /* 0x000e620000000800 */
[----:B------:R-:W0:Y:S01]  /*59f0*/  S2R R226, SR_TID.X ;  /* 0x0000000000e27919 */ /* 0x000e220000002100 */
[----:B------:R-:W-:Y:S02]  /*5a00*/  UIADD3 UR9, UR11, UR5, URZ ;  /* 0x000000050b097290 */ /* 0x000fe4000fffe03f */
[----:B------:R-:W-:Y:S01]  /*5a10*/  USHF.R.S32.HI UR10, URZ, 0x1f, UR42 ;  /* 0x0000001f3f0a7899 */ /* 0x000fe2000801142a */
[----:B------:R-:W3:Y:S01]  /*5a20*/  LDL.LU R225, [R1+0x10] ;  /* 0x0000100001e17983 */ /* 0x000ee20000300800 */
[----:B------:R-:W-:Y:S01]  /*5a30*/  UISETP.GT.U32.AND UP0, UPT, UR9, 0x4, UPT ;  /* 0x000000040900788c */ /* 0x000fe2000bf04070 */
[----:B------:R-:W-:Y:S01]  /*5a40*/  IMAD.MOV.U32 R37, RZ, RZ, RZ ;  /* 0x000000ffff257224 */ /* 0x000fe200078e00ff */
[----:B------:R-:W-:Y:S01]  /*5a50*/  ULDC UR16, c[0x0][0x284] ;  /* 0x0000a10000107ab9 */ /* 0x000fe20000000800 */
[----:B------:R-:W-:Y:S01]  /*5a60*/  UIMAD.WIDE.U32 UR12, UR9, -0x33333333, URZ ;  /* 0xcccccccd090c78a5 */ /* 0x000fe2000f8e003f */
[----:B------:R-:W-:Y:S01]  /*5a70*/  IMAD.MOV.U32 R40, RZ, RZ, -0x1 ;  /* 0xffffffffff287424 */ /* 0x000fe200078e00ff */
[----:B------:R-:W-:Y:S01]  /*5a80*/  ULDC.64 UR14, c[0x0][0x5d0] ;  /* 0x00017400000e7ab9 */ /* 0x000fe20000000a00 */
[----:B------:R-:W-:-:S02]  /*5a90*/  UISETP.LT.U32.AND UP0, UPT, UR11, 0x5, UP0 ;  /* 0x000000050b00788c */ /* 0x000fc40008701070 */
[----:B------:R-:W-:Y:S02]  /*5aa0*/  UISETP.GE.U32.AND UP1, UPT, UR11, 0x5, UPT ;  /* 0x000000050b00788c */ /* 0x000fe4000bf26070 */
[----:B------:R-:W-:Y:S02]  /*5ab0*/  UIMAD UR5, UR10, UR14, URZ ;  /* 0x0000000e0a0572a4 */ /* 0x000fe4000f8e023f */
[----:B------:R-:W-:Y:S02]  /*5ac0*/  USHF.R.U32.HI UR12, URZ, 0x2, UR13 ;  /* 0x000000023f0c7899 */ /* 0x000fe4000801160d */
[----:B------:R-:W-:Y:S02]  /*5ad0*/  USEL UR13, URZ, 0x1, !UP0 ;  /* 0x000000013f0d7887 */ /* 0x000fe4000c000000 */
[----:B------:R-:W-:Y:S02]  /*5ae0*/  UIMAD UR6, UR42, UR15, UR5 ;  /* 0x0000000f2a0672a4 */ /* 0x000fe4000f8e0205 */
[----:B------:R-:W-:-:S02]  /*5af0*/  ULOP3.LUT UR4, UR4, UR13, URZ, 0x3c, !UPT ;  /* 0x0000000d04047292 */ /* 0x000fc4000f8e3c3f */
[----:B------:R-:W-:Y:S02]  /*5b00*/  UIMAD UR5, UR12, -0x5, UR9 ;  /* 0xfffffffb0c0578a4 */ /* 0x000fe4000f8e0209 */
[----:B------:R-:W-:Y:S01]  /*5b10*/  @UP1 ULOP3.LUT UR4, UR4, 0x1, UR12, 0x78, !UPT ;  /* 0x0000000104041892 */ /* 0x000fe2000f8e780c */
[--C-:B0-----:R-:W-:Y:S01]  /*5b20*/  SHF.R.U32.HI R24, RZ, 0x2, R226.reuse ;  /* 0x00000002ff187819 */ /* 0x101fe200000116e2 */
[----:B------:R-:W-:Y:S01]  /*5b30*/  IMAD.SHL.U32 R32, R226, 0x2, RZ ;  /* 0x00000002e2207824 */ /* 0x000fe200078e00ff */
[----:B------:R-:W-:Y:S02]  /*5b40*/  SHF.R.U32.HI R27, RZ, 0x7, R226 ;  /* 0x00000007ff1b7819 */ /* 0x000fe400000116e2 */
[----:B------:R-:W-:Y:S02]  /*5b50*/  LOP3.LUT R25, R24, 0x7, RZ, 0xc0, !PT ;  /* 0x0000000718197812 */ /* 0x000fe400078ec0ff */
[----:B------:R-:W-:Y:S02]  /*5b60*/  LOP3.LUT R24, R27, 0x1, RZ, 0xc0, !PT ;  /* 0x000000011b187812 */ /* 0x000fe400078ec0ff */
[----:B------:R-:W-:-:S03]  /*5b70*/  LOP3.LUT R26, R226, 0x60, RZ, 0xc0, !PT ;  /* 0x00000060e21a7812 */ /* 0x000fc600078ec0ff */
[----:B------:R-:W-:Y:S01]  /*5b80*/  IMAD.SHL.U32 R30, R24, 0x40, RZ ;  /* 0x00000040181e7824 */ /* 0x000fe200078e00ff */
[----:B------:R-:W-:-:S04]  /*5b90*/  SHF.R.U32.HI R26, RZ, 0x1, R26 ;  /* 0x00000001ff1a7819 */ /* 0x000fc8000001161a */
[--C-:B------:R-:W-:Y:S02]  /*5ba0*/  IADD3 R27, RZ, -R26, -R25.reuse ;  /* 0x8000001aff1b7210 */ /* 0x100fe40007ffe819 */
[----:B------:R-:W-:-:S03]  /*5bb0*/  LOP3.LUT R25, R30, 0x40, R25, 0xe2, !PT ;  /* 0x000000401e197812 */ /* 0x000fc600078ee219 */
[----:B------:R-:W-:Y:S01]  /*5bc0*/  IMAD R42, R24, -0x40, R27 ;  /* 0xffffffc0182a7824 */ /* 0x000fe200078e021b */
[----:B------:R-:W-:Y:S01]  /*5bd0*/  LOP3.LUT R36, R25, R26, RZ, 0xfc, !PT ;  /* 0x0000001a19247212 */ /* 0x000fe200078efcff */
[----:B------:R-:W-:Y:S01]  /*5be0*/  IMAD.U32 R27, RZ, RZ, UR14 ;  /* 0x0000000eff1b7e24 */ /* 0x000fe2000f8e00ff */
[----:B------:R-:W-:-:S05]  /*5bf0*/  LOP3.LUT R24, R226, 0x3, RZ, 0xc0, !PT ;  /* 0x00000003e2187812 */ /* 0x000fca00078ec0ff */
[----:B-1----:R-:W-:Y:S02]  /*5c00*/  IMAD R24, R24, -0x2, R28 ;  /* 0xfffffffe18187824 */ /* 0x002fe400078e021c */
[----:B--2---:R-:W-:-:S05]  /*5c10*/  IMAD R41, R227, 0x70, RZ ;  /* 0x00000070e3297824 */ /* 0x004fca00078e02ff */
[C---:B------:R-:W-:Y:S02]  /*5c20*/  ISETP.GE.AND P0, PT, R41.reuse, R28, PT ;  /* 0x0000001c2900720c */ /* 0x040fe40003f06270 */
[----:B------:R-:W-:Y:S01]  /*5c30*/  LOP3.LUT R32, R41, 0x6, R32, 0xf8, !PT ;  /* 0x0000000629207812 */ /* 0x000fe200078ef820 */
[C---:B---3--:R-:W-:Y:S02]  /*5c40*/  IMAD R25, R225.reuse, 0xc0, RZ ;  /* 0x000000c0e1197824 */ /* 0x048fe400078e02ff */
[----:B------:R-:W-:Y:S01]  /*5c50*/  IMAD.WIDE R36, R225, 0xc0, R36 ;  /* 0x000000c0e1247825 */ /* 0x000fe200078e0224 */
[----:B------:R-:W-:Y:S02]  /*5c60*/  SHF.R.S32.HI R33, RZ, 0x1f, R32 ;  /* 0x0000001fff217819 */ /* 0x000fe40000011420 */
[C---:B------:R-:W-:Y:S01]  /*5c70*/  ISETP.GE.OR P0, PT, R25.reuse, UR16, P0 ;  /* 0x0000001019007c0c */ /* 0x040fe20008706670 */
[----:B------:R-:W-:Y:S01]  /*5c80*/  IMAD.IADD R41, R24, 0x1, -R41 ;  /* 0x0000000118297824 */ /* 0x000fe200078e0a29 */
[----:B------:R-:W-:Y:S01]  /*5c90*/  IADD3 R42, -R25, UR16, R42 ;  /* 0x00000010192a7c10 */ /* 0x000fe2000fffe12a */
[----:B------:R-:W-:-:S04]  /*5ca0*/  IMAD.WIDE.U32 R26, R27, UR42, R32 ;  /* 0x0000002a1b1a7c25 */ /* 0x000fc8000f8e0020 */
[----:B------:R-:W-:-:S06]  /*5cb0*/  VIADD R27, R27, UR6 ;  /* 0x000000061b1b7c36 */ /* 0x000fcc0008000000 */
[----:B------:R-:W-:Y:S05]  /*5cc0*/  @P0 BRA `(.L_x_37) ;  /* 0x0000007800cc0947 */ /* 0x000fea0003800000 */
[----:B------:R-:W0:Y:S01]  /*5cd0*/  LDC.64 R28, c[0x0][0x5c8] ;  /* 0x00017200ff1c7b82 */ /* 0x000e220000000a00 */
[----:B------:R-:W-:Y:S01]  /*5ce0*/  ULDC.64 UR12, c[0x0][0x5c0] ;  /* 0x00017000000c7ab9 */ /* 0x000fe20000000a00 */
[----:B------:R-:W-:Y:S01]  /*5cf0*/  BSSY B0, `(.L_x_37) ;  /* 0x00007b0000007945 */ /* 0x000fe20003800000 */
[-C--:B0-----:R-:W-:Y:S01]  /*5d00*/  IMAD R24, R37, R28.reuse, RZ ;  /* 0x0000001c25187224 */ /* 0x081fe200078e02ff */
[----:B------:R-:W-:Y:S01]  /*5d10*/  SHF.L.U64.HI R34, R28, 0x3, R29 ;  /* 0x000000031c227819 */ /* 0x000fe2000001021d */
[----:B------:R-:W-:-:S04]  /*5d20*/  IMAD.WIDE.U32 R26, R36, R28, R26 ;  /* 0x0000001c241a7225 */ /* 0x000fc800078e001a */
[----:B------:R-:W-:Y:S01]  /*5d30*/  IMAD R25, R36, R29, R24 ;  /* 0x0000001d24197224 */ /* 0x000fe200078e0218 */
[----:B------:R-:W-:Y:S01]  /*5d40*/  IADD3 R24, P3, R26, UR12, RZ ;  /* 0x0000000c1a187c10 */ /* 0x000fe2000ff7e0ff */
[C---:B------:R-:W-:Y:S01]  /*5d50*/  IMAD.SHL.U32 R35, R28.reuse, 0x8, RZ ;  /* 0x000000081c237824 */ /* 0x040fe200078e00ff */
[----:B------:R-:W-:Y:S01]  /*5d60*/  LEA R30, P2, R28, R26, 0x7 ;  /* 0x0000001a1c1e7211 */ /* 0x000fe200078438ff */
[----:B------:R-:W-:-:S03]  /*5d70*/  IMAD.IADD R27, R27, 0x1, R25 ;  /* 0x000000011b1b7824 */ /* 0x000fc600078e0219 */
[----:B------:R-:W-:Y:S02]  /*5d80*/  IADD3 R26, P1, P0, R26, UR12, R35 ;  /* 0x0000000c1a1a7c10 */ /* 0x000fe4000f83e023 */
[----:B------:R-:W-:Y:S02]  /*5d90*/  IADD3.X R25, R27, UR13, RZ, P3, !PT ;  /* 0x0000000d1b197c10 */ /* 0x000fe40009ffe4ff */
[----:B------:R-:W-:Y:S02]  /*5da0*/  FSETP.NEU.AND P3, PT, RZ, UR40, PT ;  /* 0x00000028ff007c0b */ /* 0x000fe4000bf6d000 */
[----:B------:R-:W-:Y:S02]  /*5db0*/  LEA.HI.X R31, R28, R27, R29, 0x7, P2 ;  /* 0x0000001b1c1f7211 */ /* 0x000fe400010f3c1d */
[C---:B------:R-:W-:Y:S02]  /*5dc0*/  IADD3 R28, P2, R30.reuse, UR12, RZ ;  /* 0x0000000c1e1c7c10 */ /* 0x040fe4000ff5e0ff */
[----:B------:R-:W-:-:S02]  /*5dd0*/  IADD3 R30, P5, P6, R30, UR12, R35 ;  /* 0x0000000c1e1e7c10 */ /* 0x000fc4000febe023 */
[----:B------:R-:W-:Y:S02]  /*5de0*/  IADD3.X R29, R31, UR13, RZ, P2, !PT ;  /* 0x0000000d1f1d7c10 */ /* 0x000fe400097fe4ff */
[--C-:B------:R-:W-:Y:S02]  /*5df0*/  IADD3.X R27, R27, UR13, R34.reuse, P1, P0 ;  /* 0x0000000d1b1b7c10 */ /* 0x100fe40008fe0422 */
[----:B------:R-:W-:Y:S01]  /*5e00*/  IADD3.X R31, R31, UR13, R34, P5, P6 ;  /* 0x0000000d1f1f7c10 */ /* 0x000fe2000afec422 */
[----:B------:R-:W-:Y:S06]  /*5e10*/  @!P3 BRA `(.L_x_38) ;  /* 0x0000005c0064b947 */ /* 0x000fec0003800000 */
[----:B------:R-:W-:Y:S01]  /*5e20*/  ULDC.64 UR12, c[0x0][0x5b8] ;  /* 0x00016e00000c7ab9 */ /* 0x000fe20000000a00 */
[----:B------:R-:W-:Y:S01]  /*5e30*/  ISETP.GE.AND P3, PT, R42, 0x1, PT ;  /* 0x000000012a00780c */ /* 0x000fe20003f66270 */
[----:B------:R-:W-:Y:S02]  /*5e40*/  UIMAD UR6, UR10, UR12, URZ ;  /* 0x0000000c0a0672a4 */ /* 0x000fe4000f8e023f */
[----:B------:R-:W-:Y:S01]  /*5e50*/  IMAD.U32 R35, RZ, RZ, UR12 ;  /* 0x0000000cff237e24 */ /* 0x000fe2000f8e00ff */
[----:B------:R-:W-:Y:S01]  /*5e60*/  ULDC.64 UR14, c[0x0][0x5a8] ;  /* 0x00016a00000e7ab9 */ /* 0x000fe20000000a00 */
[----:B------:R-:W-:Y:S01]  /*5e70*/  ISETP.LT.OR P1, PT, R41, 0x1, !P3 ;  /* 0x000000012900780c */ /* 0x000fe20005f21670 */
[----:B------:R-:W-:Y:S02]  /*5e80*/  UIMAD UR6, UR42, UR13, UR6 ;  /* 0x0000000d2a0672a4 */ /* 0x000fe4000f8e0206 */
[----:B------:R-:W-:Y:S01]  /*5e90*/  IMAD.WIDE.U32 R32, R35, UR42, R32 ;  /* 0x0000002a23207c25 */ /* 0x000fe2000f8e0020 */
[----:B------:R-:W-:Y:S01]  /*5ea0*/  BSSY B1, `(.L_x_39) ;  /* 0x000000c000017945 */ /* 0x000fe20003800000 */
[----:B------:R-:W-:Y:S01]  /*5eb0*/  ULDC.64 UR12, c[0x0][0x5b0] ;  /* 0x00016c00000c7ab9 */ /* 0x000fe20000000a00 */
[----:B------:R-:W-:Y:S01]  /*5ec0*/  PRMT R34, RZ, 0x7610, R34 ;  /* 0x00007610ff227816 */ /* 0x000fe20000000022 */
[----:B------:R-:W-:-:S02]  /*5ed0*/  IMAD.MOV.U32 R38, RZ, RZ, R32 ;  /* 0x000000ffff267224 */ /* 0x000fc400078e0020 */
[----:B------:R-:W-:Y:S02]  /*5ee0*/  VIADD R39, R33, UR6 ;  /* 0x0000000621277c36 */ /* 0x000fe40008000000 */
[----:B------:R-:W-:Y:S02]  /*5ef0*/  IMAD R35, R37, UR12, RZ ;  /* 0x0000000c25237c24 */ /* 0x000fe4000f8e02ff */
[----:B------:R-:W-:-:S04]  /*5f00*/  IMAD.WIDE.U32 R32, R36, UR12, R38 ;  /* 0x0000000c24207c25 */ /* 0x000fc8000f8e0026 */
[----:B------:R-:W-:Y:S01]  /*5f10*/  IMAD R35, R36, UR13, R35 ;  /* 0x0000000d24237c24 */ /* 0x000fe2000f8e0223 */
[----:B------:R-:W-:-:S04]  /*5f20*/  IADD3 R32, P0, R32, UR14, RZ ;  /* 0x0000000e20207c10 */ /* 0x000fc8000ff1e0ff */
[----:B------:R-:W-:Y:S01]  /*5f30*/  IADD3.X R33, R33, UR15, R35, P0, !PT ;  /* 0x0000000f21217c10 */ /* 0x000fe200087fe423 */
[----:B------:R-:W-:Y:S08]  /*5f40*/  @P1 BRA `(.L_x_40) ;  /* 0x0000000000041947 */ /* 0x000ff00003800000 */
[----:B------:R0:W5:Y:S02]  /*5f50*/  LDG.E.U8 R34, desc[UR48][R32.64] ;  /* 0x0000003020227981 */ /* 0x000164000c1e1100 */
.L_x_40:
[----:B------:R-:W-:Y:S05]  /*5f60*/  BSYNC B1 ;  /* 0x0000000000017941 */ /* 0x000fea0003800000 */
.L_x_39:
[----:B-----5:R-:W-:Y:S01]  /*5f70*/  LOP3.LUT R34, R34, 0xff, RZ, 0xc0, !PT ;  /* 0x000000ff22227812 */ /* 0x020fe200078ec0ff */
[----:B------:R-:W-:Y:S01]  /*5f80*/  BSSY B1, `(.L_x_41) ;  /* 0x000000b000017945 */ /* 0x000fe20003800000 */
[----:B------:R-:W-:Y:S02]  /*5f90*/  ISETP.LT.OR P0, PT, R41, 0x2, !P3 ;  /* 0x000000022900780c */ /* 0x000fe40005f01670 */
[----:B------:R-:W-:-:S05]  /*5fa0*/  F2FP.F16.E4M3.UNPACK_B R34, R34 ;  /* 0x00000022ff22723e */ /* 0x000fca00020006ff */
[----:B------:R-:W-:-:S05]  /*5fb0*/  HADD2.F32 R34, -RZ, R34.H0_H0 ;  /* 0x20000022ff227230 */ /* 0x000fca0000004100 */
[----:B------:R-:W-:-:S04]  /*5fc0*/  FMUL R35, R34, UR40 ;  /* 0x0000002822237c20 */ /* 0x000fc80008400000 */
[----:B------:R-:W-:Y:S01]  /*5fd0*/  FFMA R35, R0, UR41, R35 ;  /* 0x0000002900237c23 */ /* 0x000fe20008000023 */
[----:B------:R-:W-:-:S04]  /*5fe0*/  PRMT R0, RZ, 0x7610, R0 ;  /* 0x00007610ff007816 */ /* 0x000fc80000000000 */
[----:B------:R-:W-:-:S05]  /*5ff0*/  F2FP.SATFINITE.E4M3.F32.PACK_AB_MERGE_C R35, RZ, R35, RZ ;  /* 0x00000023ff23723e */ /* 0x000fca00048070ff */
[----:B------:R1:W-:Y:S01]  /*6000*/  @!P1 STG.E.U8 desc[UR48][R24.64], R35 ;  /* 0x0000002318009986 */ /* 0x0003e2000c101130 */
[----:B------:R-:W-:Y:S05]  /*6010*/  @P0 BRA `(.L_x_42) ;  /* 0x0000000000040947 */ /* 0x000fea0003800000 */
[----:B------:R2:W5:Y:S02]  /*6020*/  LDG.E.U8 R0, desc[UR48][R32.64+0x1] ;  /* 0x0000013020007981 */ /* 0x000564000c1e1100 */
.L_x_42:
[----:B------:R-:W-:Y:S05]  /*6030*/  BSYNC B1 ;  /* 0x0000000000017941 */ /* 0x000fea0003800000 */
.L_x_41:
[----:B-----5:R-:W-:Y:S01]  /*6040*/  LOP3.LUT R0, R0, 0xff, RZ, 0xc0, !PT ;  /* 0x000000ff00007812 */ /* 0x020fe200078ec0ff */
[----:B------:R-:W-:Y:S01]  /*6050*/  BSSY B1, `(.L_x_43) ;  /* 0x0000013000017945 */ /* 0x000fe20003800000 */
[----:B------:R-:W-:Y:S02]  /*6060*/  IADD3 R45, P1, R36, 0x8, RZ ;  /* 0x00000008242d7810 */ /* 0x000fe40007f3e0ff */
[----:B------:R-:W-:Y:S02]  /*6070*/  F2FP.F16.E4M3.UNPACK_B R0, R0 ;  /* 0x00000000ff00723e */ /* 0x000fe400020006ff */
[----:B------:R-:W-:Y:S01]  /*6080*/  ISETP.GE.AND P2, PT, R42, 0x9, PT ;  /* 0x000000092a00780c */ /* 0x000fe20003f46270 */
[----:B------:R-:W-:Y:S02]  /*6090*/  IMAD.X R34, RZ, RZ, R37, P1 ;  /* 0x000000ffff227224 */ /* 0x000fe400008e0625 */
[----:B------:R-:W-:Y:S01]  /*60a0*/  HADD2.F32 R0, -RZ, R0.H0_H0 ;  /* 0x20000000ff007230 */ /* 0x000fe20000004100 */
[----:B------:R-:W-:-:S04]  /*60b0*/  ISETP.LT.OR P5, PT, R41, 0x1, !P2 ;  /* 0x000000012900780c */ /* 0x000fc800057a1670 */
[----:B------:R-:W-:Y:S01]  /*60c0*/  FMUL R43, R0, UR40 ;  /* 0x00000028002b7c20 */ /* 0x000fe20008400000 */
[----:B------:R-:W-:Y:S02]  /*60d0*/  IMAD R0, R34, UR12, RZ ;  /* 0x0000000c22007c24 */ /* 0x000fe4000f8e02ff */
[----:B-1----:R-:W-:-:S04]  /*60e0*/  IMAD.WIDE.U32 R34, R45, UR12, R38 ;  /* 0x0000000c2d227c25 */ /* 0x002fc8000f8e0026 */
[----:B------:R-:W-:Y:S01]  /*60f0*/  FFMA R43, R2, UR41, R43 ;  /* 0x00000029022b7c23 */ /* 0x000fe2000800002b */
[----:B------:R-:W-:Y:S01]  /*6100*/  IMAD R45, R45, UR13, R0 ;  /* 0x0000000d2d2d7c24 */ /* 0x000fe2000f8e0200 */
[----:B------:R-:W-:-:S03]  /*6110*/  IADD3 R34, P1, R34, UR14, RZ ;  /* 0x0000000e22227c10 */ /* 0x000fc6000ff3e0ff */
[----:B------:R-:W-:Y:S02]  /*6120*/  F2FP.SATFINITE.E4M3.F32.PACK_AB_MERGE_C R43, RZ, R43, RZ ;  /* 0x0000002bff2b723e */ /* 0x000fe400048070ff */
[----:B------:R-:W-:Y:S02]  /*6130*/  IADD3.X R35, R35, UR15, R45, P1, !PT ;  /* 0x0000000f23237c10 */ /* 0x000fe40008ffe42d */
[----:B------:R-:W-:Y:S01]  /*6140*/  PRMT R0, RZ, 0x7610, R0 ;  /* 0x00007610ff007816 */ /* 0x000fe20000000000 */
[----:B------:R1:W-:Y:S01]  /*6150*/  @!P0 STG.E.U8 desc[UR48][R24.64+0x1], R43 ;  /* 0x0000012b18008986 */ /* 0x0003e2000c101130 */
[----:B------:R-:W-:Y:S05]  /*6160*/  @P5 BRA `(.L_x_44) ;  /* 0x0000000000045947 */ /* 0x000fea0003800000 */
[----:B------:R3:W5:Y:S02]  /*6170*/  LDG.E.U8 R0, desc[UR48][R34.64] ;  /* 0x0000003022007981 */ /* 0x000764000c1e1100 */
.L_x_44:
[----:B------:R-:W-:Y:S05]  /*6180*/  BSYNC B1 ;  /* 0x0000000000017941 */ /* 0x000fea0003800000 */
.L_x_43:
[----:B-----5:R-:W-:Y:S01]  /*6190*/  LOP3.LUT R0, R0, 0xff, RZ, 0xc0, !PT ;  /* 0x000000ff00007812 */ /* 0x020fe200078ec0ff */
[----:B------:R-:W-:Y:S01]  /*61a0*/  BSSY B1, `(.L_x_45) ;  /* 0x000000b000017945 */ /* 0x000fe20003800000 */
[----:B------:R-:W-:Y:S02]  /*61b0*/  ISETP.LT.OR P0, PT, R41, 0x2, !P2 ;  /* 0x000000022900780c */ /* 0x000fe40005701670 */
[----:B------:R-:W-:-:S05]  /*61c0*/  F2FP.F16.E4M3.UNPACK_B R0, R0 ;  /* 0x00000000ff00723e */ /* 0x000fca00020006ff */
[----:B------:R-:W-:-:S05]  /*61d0*/  HADD2.F32 R0, -RZ, R0.H0_H0 ;  /* 0x20000000ff007230 */ /* 0x000fca0000004100 */
[----:B------:R-:W-:-:S04]  /*61e0*/  FMUL R0, R0, UR40 ;  /* 0x0000002800007c20 */ /* 0x000fc80008400000 */
[----:B------:R-:W-:-:S05]  /*61f0*/  FFMA R0, R3, UR41, R0 ;  /* 0x0000002903007c23 */ /* 0x000fca0008000000 */
[----:B------:R-:W-:Y:S02]  /*6200*/  F2FP.SATFINITE.E4M3.F32.PACK_AB_MERGE_C R3, RZ, R0, RZ ;  /* 0x00000000ff03723e */ /* 0x000fe400048070ff */
[----:B------:R-:W-:-:S03]  /*6210*/  PRMT R0, RZ, 0x7610, R0 ;  /* 0x00007610ff007816 */ /* 0x000fc60000000000 */
[----:B------:R4:W-:Y:S01]  /*6220*/  @!P5 STG.E.U8 desc[UR48][R26.64], R3 ;  /* 0x000000031a00d986 */ /* 0x0009e2000c101130 */
[----:B------:R-:W-:Y:S05]  /*6230*/  @P0 BRA `(.L_x_46) ;  /* 0x0000000000040947 */ /* 0x000fea0003800000 */
[----:B------:R0:W5:Y:S02]  /*6240*/  LDG.E.U8 R0, desc[UR48][R34.64+0x1] ;  /* 0x0000013022007981 */ /* 0x000164000c1e1100 */
.L_x_46:
[----:B------:R-:W-:Y:S05]  /*6250*/  BSYNC B1 ;  /* 0x0000000000017941 */ /* 0x000fea0003800000 */
.L_x_45:
[----:B-----5:R-:W-:Y:S01]  /*6260*/  LOP3.LUT R0, R0, 0xff, RZ, 0xc0, !PT ;  /* 0x000000ff00007812 */ /* 0x020fe200078ec0ff */
[----:B------:R-:W-:Y:S01]  /*6270*/  BSSY B1, `(.L_x_47) ;  /* 0x000000b000017945 */ /* 0x000fe20003800000 */
[----:B------:R-:W-:Y:S02]  /*6280*/  ISETP.LT.OR P1, PT, R41, 0x9, !P3 ;  /* 0x000000092900780c */ /* 0x000fe40005f21670 */
[----:B------:R-:W-:-:S05]  /*6290*/  F2FP.F16.E4M3.UNPACK_B R0, R0 ;  /* 0x00000000ff00723e */ /* 0x000fca00020006ff */
[----:B------:R-:W-:-:S05]  /*62a0*/  HADD2.F32 R0, -RZ, R0.H0_H0 ;  /* 0x20000000ff007230 */ /* 0x000fca0000004100 */
[----:B----4-:R-:W-:Y:S01]  /*62b0*/  FMUL R3, R0, UR40 ;  /* 0x0000002800037c20 */ /* 0x010fe20008400000 */
[----:B------:R-:W-:-:S03]  /*62c0*/  PRMT R0, RZ, 0x7610, R0 ;  /* 0x00007610ff007816 */ /* 0x000fc60000000000 */
[----:B------:R-:W-:-:S05]  /*62d0*/  FFMA R3, R4, UR41, R3 ;  /* 0x0000002904037c23 */ /* 0x000fca0008000003 */
[----:B------:R-:W-:-:S05]  /*62e0*/  F2FP.SATFINITE.E4M3.F32.PACK_AB_MERGE_C R3, RZ, R3, RZ ;  /* 0x00000003ff03723e */ /* 0x000fca00048070ff */
[----:B------:R4:W-:Y:S01]  /*62f0*/  @!P0 STG.E.U8 desc[UR48][R26.64+0x1], R3 ;  /* 0x000001031a008986 */ /* 0x0009e2000c101130 */
[----:B------:R-:W-:Y:S05]  /*6300*/  @P1 BRA `(.L_x_48) ;  /* 0x0000000000041947 */ /* 0x000fea0003800000 */
[----:B------:R0:W5:Y:S02]  /*6310*/  LDG.E.U8 R0, desc[UR48][R32.64+0x8] ;  /* 0x0000083020007981 */ /* 0x000164000c1e1100 */
.L_x_48:
[----:B------:R-:W-:Y:S05]  /*6320*/  BSYNC B1 ;  /* 0x0000000000017941 */ /* 0x000fea0003800000 */
.L_x_47:
[----:B-----5:R-:W-:Y:S01]  /*6330*/  LOP3.LUT R0, R0, 0xff, RZ, 0xc0, !PT ;  /* 0x000000ff00007812 */ /* 0x020fe200078ec0ff */
[----:B------:R-:W-:Y:S01]  /*6340*/  BSSY B1, `(.L_x_49) ;  /* 0x000000b000017945 */ /* 0x000fe20003800000 */
[----:B------:R-:W-:Y:S02]  /*6350*/  ISETP.LT.OR P0, PT, R41, 0xa, !P3 ;  /* 0x0000000a2900780c */ /* 0x000fe40005f01670 */
[----:B------:R-:W-:-:S05]  /*6360*/  F2FP.F16.E4M3.UNPACK_B R0, R0 ;  /* 0x00000000ff00723e */ /* 0x000fca00020006ff */
[----:B------:R-:W-:-:S05]  /*6370*/  HADD2.F32 R0, -RZ, R0.H0_H0 ;  /* 0x20000000ff007230 */ /* 0x000fca0000004100 */
[----:B------:R-:W-:-:S04]  /*6380*/  FMUL R0, R0, UR40 ;  /* 0x0000002800007c20 */ /* 0x000fc80008400000 */
[----:B------:R-:W-:-:S05]  /*6390*/  FFMA R0, R5, UR41, R0 ;  /* 0x0000002905007c23 */ /* 0x000fca0008000000 */
[----:B----4-:R-:W-:Y:S02]  /*63a0*/  F2FP.SATFINITE.E4M3.F32.PACK_AB_MERGE_C R3, RZ, R0, RZ ;  /* 0x00000000ff03723e */ /* 0x010fe400048070ff */
[----:B------:R-:W-:-:S03]  /*63b0*/  PRMT R0, RZ, 0x7610, R0 ;  /* 0x00007610ff007816 */ /* 0x000fc60000000000 */
[----:B------:R4:W-:Y:S01]  /*63c0*/  @!P1 STG.E.U8 desc[UR48][R24.64+0x8], R3 ;  /* 0x0000080318009986 */ /* 0x0009e2000c101130 */
[----:B------:R-:W-:Y:S05]  /*63d0*/  @P0 BRA `(.L_x_50) ;  /* 0x0000000000040947 */ /* 0x000fea0003800000 */
[----:B------:R0:W5:Y:S02]  /*63e0*/  LDG.E.U8 R0, desc[UR48][R32.64+0x9] ;  /* 0x0000093020007981 */ /* 0x000164000c1e1100 */
.L_x_50:
[----:B------:R-:W-:Y:S05]  /*63f0*/  BSYNC B1 ;  /* 0x0000000000017941 */ /* 0x000fea0003800000 */
.L_x_49:
        /* <DEDUP_REMOVED lines=12> */
.L_x_52:
[----:B------:R-:W-:Y:S05]  /*64c0*/  BSYNC B1 ;  /* 0x0000000000017941 */ /* 0x000fea0003800000 */
.L_x_51:
        /* <DEDUP_REMOVED lines=12> */
.L_x_54:
[----:B------:R-:W-:Y:S05]  /*6590*/  BSYNC B1 ;  /* 0x0000000000017941 */ /* 0x000fea0003800000 */
.L_x_53:
        /* <DEDUP_REMOVED lines=10> */
[----:B----4-:R-:W-:-:S04]  /*6640*/  IMAD.WIDE.U32 R2, R7, UR12, R38 ;  /* 0x0000000c07027c25 */ /* 0x010fc8000f8e0026 */
        /* <DEDUP_REMOVED lines=9> */
.L_x_56:
[----:B------:R-:W-:Y:S05]  /*66e0*/  BSYNC B1 ;  /* 0x0000000000017941 */ /* 0x000fea0003800000 */
.L_x_55:
        /* <DEDUP_REMOVED lines=12> */
.L_x_58:
[----:B------:R-:W-:Y:S05]  /*67b0*/  BSYNC B1 ;  /* 0x0000000000017941 */ /* 0x000fea0003800000 */
.L_x_57:
[----:B-----5:R-:W-:Y:S01]  /*67c0*/  LOP3.LUT R0, R0, 0xff, RZ, 0xc0, !PT ;  /* 0x000000ff00007812 */ /* 0x020fe200078ec0ff */
[----:B------:R-:W-:Y:S01]  /*67d0*/  BSSY B1, `(.L_x_59) ;  /* 0x0000013000017945 */ /* 0x000fe20003800000 */
[----:B------:R-:W-:Y:S02]  /*67e0*/  IADD3 R7, P0, R36, 0x88, RZ ;  /* 0x0000008824077810 */ /* 0x000fe40007f1e0ff */
[----:B------:R-:W-:-:S03]  /*67f0*/  F2FP.F16.E4M3.UNPACK_B R0, R0 ;  /* 0x00000000ff00723e */ /* 0x000fc600020006ff */
[----:B------:R-:W-:Y:S01]  /*6800*/  IMAD.X R36, RZ, RZ, R37, P0 ;  /* 0x000000ffff247224 */ /* 0x000fe200000e0625 */
[----:B------:R-:W-:Y:S01]  /*6810*/  ISETP.GE.AND P0, PT, R42, 0x89, PT ;  /* 0x000000892a00780c */ /* 0x000fe20003f06270 */
[----:B------:R-:W-:Y:S02]  /*6820*/  HADD2.F32 R0, -RZ, R0.H0_H0 ;  /* 0x20000000ff007230 */ /* 0x000fe40000004100 */
[----:B------:R-:W-:Y:S02]  /*6830*/  IMAD R36, R36, UR12, RZ ;  /* 0x0000000c24247c24 */ /* 0x000fe4000f8e02ff */
[----:B------:R-:W-:-:S04]  /*6840*/  IMAD.WIDE.U32 R38, R7, UR12, R38 ;  /* 0x0000000c07267c25 */ /* 0x000fc8000f8e0026 */
[----:B----4-:R-:W-:Y:S01]  /*6850*/  FMUL R5, R0, UR40 ;  /* 0x0000002800057c20 */ /* 0x010fe20008400000 */
[----:B------:R-:W-:Y:S01]  /*6860*/  PRMT R0, RZ, 0x7610, R0 ;  /* 0x00007610ff007816 */ /* 0x000fe20000000000 */
[----:B------:R-:W-:Y:S02]  /*6870*/  IMAD R7, R7, UR13, R36 ;  /* 0x0000000d07077c24 */ /* 0x000fe4000f8e0224 */
[----:B------:R-:W-:Y:S01]  /*6880*/  FFMA R5, R10, UR41, R5 ;  /* 0x000000290a057c23 */ /* 0x000fe20008000005 */
[----:B------:R-:W-:-:S04]  /*6890*/  IADD3 R4, P6, R38, UR14, RZ ;  /* 0x0000000e26047c10 */ /* 0x000fc8000ffde0ff */
[----:B------:R-:W-:Y:S02]  /*68a0*/  F2FP.SATFINITE.E4M3.F32.PACK_AB_MERGE_C R9, RZ, R5, RZ ;  /* 0x00000005ff09723e */ /* 0x000fe400048070ff */
[----:B------:R-:W-:-:S03]  /*68b0*/  IADD3.X R5, R39, UR15, R7, P6, !PT ;  /* 0x0000000f27057c10 */ /* 0x000fc6000b7fe407 */
[----:B------:R4:W-:Y:S01]  /*68c0*/  @!P5 STG.E.U8 desc[UR48][R28.64+0x1], R9 ;  /* 0x000001091c00d986 */ /* 0x0009e2000c101130 */
[----:B------:R-:W-:-:S13]  /*68d0*/  ISETP.LT.OR P5, PT, R41, 0x1, !P0 ;  /* 0x000000012900780c */ /* 0x000fda00047a1670 */
[----:B----4-:R-:W-:Y:S05]  /*68e0*/  @P5 BRA `(.L_x_60) ;  /* 0x0000000000045947 */ /* 0x010fea0003800000 */
[----:B------:R4:W5:Y:S02]  /*68f0*/  LDG.E.U8 R0, desc[UR48][R4.64] ;  /* 0x0000003004007981 */ /* 0x000964000c1e1100 */
.L_x_60:
[----:B------:R-:W-:Y:S05]  /*6900*/  BSYNC B1 ;  /* 0x0000000000017941 */ /* 0x000fea0003800000 */
.L_x_59:
        /* <DEDUP_REMOVED lines=12> */
.L_x_62:
[----:B------:R-:W-:Y:S05]  /*69d0*/  BSYNC B1 ;  /* 0x0000000000017941 */ /* 0x000fea0003800000 */
.L_x_61:
[----:B-----5:R-:W-:Y:S01]  /*69e0*/  LOP3.LUT R0, R0, 0xff, RZ, 0xc0, !PT ;  /* 0x000000ff00007812 */ /* 0x020fe200078ec0ff */
[----:B------:R-:W-:Y:S01]  /*69f0*/  BSSY B1, `(.L_x_63) ;  /* 0x000000b000017945 */ /* 0x000fe20003800000 */
[----:B------:R-:W-:Y:S02]  /*6a00*/  ISETP.LT.OR P5, PT, R41, 0x9, !P1 ;  /* 0x000000092900780c */ /* 0x000fe40004fa1670 */
[----:B------:R-:W-:-:S05]  /*6a10*/  F2FP.F16.E4M3.UNPACK_B R0, R0 ;  /* 0x00000000ff00723e */ /* 0x000fca00020006ff */
[----:B------:R-:W-:-:S05]  /*6a20*/  HADD2.F32 R0, -RZ, R0.H0_H0 ;  /* 0x20000000ff007230 */ /* 0x000fca0000004100 */
[----:B0-----:R-:W-:Y:S01]  /*6a30*/  FMUL R7, R0, UR40 ;  /* 0x0000002800077c20 */ /* 0x001fe20008400000 */
[----:B------:R-:W-:-:S03]  /*6a40*/  PRMT R0, RZ, 0x7610, R0 ;  /* 0x00007610ff007816 */ /* 0x000fc60000000000 */
[----:B------:R-:W-:-:S05]  /*6a50*/  FFMA R7, R12, UR41, R7 ;  /* 0x000000290c077c23 */ /* 0x000fca0008000007 */
[----:B------:R-:W-:-:S05]  /*6a60*/  F2FP.SATFINITE.E4M3.F32.PACK_AB_MERGE_C R7, RZ, R7, RZ ;  /* 0x00000007ff07723e */ /* 0x000fca00048070ff */
[----:B------:R0:W-:Y:S01]  /*6a70*/  @!P6 STG.E.U8 desc[UR48][R30.64+0x1], R7 ;  /* 0x000001071e00e986 */ /* 0x0001e2000c101130 */
[----:B------:R-:W-:Y:S05]  /*6a80*/  @P5 BRA `(.L_x_64) ;  /* 0x0000000000045947 */ /* 0x000fea0003800000 */
[----:B------:R0:W5:Y:S02]  /*6a90*/  LDG.E.U8 R0, desc[UR48][R2.64+0x8] ;  /* 0x0000083002007981 */ /* 0x000164000c1e1100 */
.L_x_64:
[----:B------:R-:W-:Y:S05]  /*6aa0*/  BSYNC B1 ;  /* 0x0000000000017941 */ /* 0x000fea0003800000 */
.L_x_63:
[----:B-----5:R-:W-:Y:S01]  /*6ab0*/  LOP3.LUT R0, R0, 0xff, RZ, 0xc0, !PT ;  /* 0x000000ff00007812 */ /* 0x020fe200078ec0ff */
[----:B------:R-:W-:Y:S01]  /*6ac0*/  BSSY B1, `(.L_x_65) ;  /* 0x000000b000017945 */ /* 0x000fe20003800000 */
[----:B------:R-:W-:Y:S02]  /*6ad0*/  ISETP.LT.OR P6, PT, R41, 0xa, !P1 ;  /* 0x0000000a2900780c */ /* 0x000fe40004fc1670 */
[----:B------:R-:W-:-:S05]  /*6ae0*/  F2FP.F16.E4M3.UNPACK_B R0, R0 ;  /* 0x00000000ff00723e */ /* 0x000fca00020006ff */
[----:B------:R-:W-:-:S05]  /*6af0*/  HADD2.F32 R0, -RZ, R0.H0_H0 ;  /* 0x20000000ff007230 */ /* 0x000fca0000004100 */
[----:B------:R-:W-:-:S04]  /*6b00*/  FMUL R0, R0, UR40 ;  /* 0x0000002800007c20 */ /* 0x000fc80008400000 */
[----:B------:R-:W-:-:S05]  /*6b10*/  FFMA R0, R13, UR41, R0 ;  /* 0x000000290d007c23 */ /* 0x000fca0008000000 */
[----:B0-----:R-:W-:Y:S02]  /*6b20*/  F2FP.SATFINITE.E4M3.F32.PACK_AB_MERGE_C R7, RZ, R0, RZ ;  /* 0x00000000ff07723e */ /* 0x001fe400048070ff */
[----:B------:R-:W-:-:S03]  /*6b30*/  PRMT R0, RZ, 0x7610, R0 ;  /* 0x00007610ff007816 */ /* 0x000fc60000000000 */
[----:B------:R0:W-:Y:S01]  /*6b40*/  @!P5 STG.E.U8 desc[UR48][R28.64+0x8], R7 ;  /* 0x000008071c00d986 */ /* 0x0001e2000c101130 */
[----:B------:R-:W-:Y:S05]  /*6b50*/  @P6 BRA `(.L_x_66) ;  /* 0x0000000000046947 */ /* 0x000fea0003800000 */
[----:B------:R0:W5:Y:S02]  /*6b60*/  LDG.E.U8 R0, desc[UR48][R2.64+0x9] ;  /* 0x0000093002007981 */ /* 0x000164000c1e1100 */
.L_x_66:
[----:B------:R-:W-:Y:S05]  /*6b70*/  BSYNC B1 ;  /* 0x0000000000017941 */ /* 0x000fea0003800000 */
.L_x_65:
        /* <DEDUP_REMOVED lines=12> */
.L_x_68:
[----:B------:R-:W-:Y:S05]  /*6c40*/  BSYNC B1 ;  /* 0x0000000000017941 */ /* 0x000fea0003800000 */
.L_x_67:
        /* <DEDUP_REMOVED lines=12> */
.L_x_70:
[----:B------:R-:W-:Y:S05]  /*6d10*/  BSYNC B1 ;  /* 0x0000000000017941 */ /* 0x000fea0003800000 */
.L_x_69:
        /* <DEDUP_REMOVED lines=12> */
.L_x_72:
[----:B------:R-:W-:Y:S05]  /*6de0*/  BSYNC B1 ;  /* 0x0000000000017941 */ /* 0x000fea0003800000 */
.L_x_71:
        /* <DEDUP_REMOVED lines=12> */
.L_x_74:
[----:B------:R-:W-:Y:S05]  /*6eb0*/  BSYNC B1 ;  /* 0x0000000000017941 */ /* 0x000fea0003800000 */
.L_x_73:
        /* <DEDUP_REMOVED lines=12> */
.L_x_76:
[----:B------:R-:W-:Y:S05]  /*6f80*/  BSYNC B1 ;  /* 0x0000000000017941 */ /* 0x000fea0003800000 */
.L_x_75:
        /* <DEDUP_REMOVED lines=12> */
.L_x_78:
[----:B------:R-:W-:Y:S05]  /*7050*/  BSYNC B1 ;  /* 0x0000000000017941 */ /* 0x000fea0003800000 */
.L_x_77:
        /* <DEDUP_REMOVED lines=12> */
.L_x_80:
[----:B------:R-:W-:Y:S05]  /*7120*/  BSYNC B1 ;  /* 0x0000000000017941 */ /* 0x000fea0003800000 */
.L_x_79:
        /* <DEDUP_REMOVED lines=12> */
.L_x_82:
[----:B------:R-:W-:Y:S05]  /*71f0*/  BSYNC B1 ;  /* 0x0000000000017941 */ /* 0x000fea0003800000 */
.L_x_81:
        /* <DEDUP_REMOVED lines=12> */
.L_x_84:
[----:B------:R-:W-:Y:S05]  /*72c0*/  BSYNC B1 ;  /* 0x0000000000017941 */ /* 0x000fea0003800000 */
.L_x_83:
        /* <DEDUP_REMOVED lines=12> */
.L_x_86:
[----:B------:R-:W-:Y:S05]  /*7390*/  BSYNC B1 ;  /* 0x0000000000017941 */ /* 0x000fea0003800000 */
.L_x_85:
        /* <DEDUP_REMOVED lines=12> */
.L_x_88:
[----:B------:R-:W-:Y:S05]  /*7460*/  BSYNC B1 ;  /* 0x0000000000017941 */ /* 0x000fea0003800000 */
.L_x_87:
        /* <DEDUP_REMOVED lines=12> */
.L_x_90:
[----:B------:R-:W-:Y:S05]  /*7530*/  BSYNC B1 ;  /* 0x0000000000017941 */ /* 0x000fea0003800000 */
.L_x_89:
        /* <DEDUP_REMOVED lines=12> */
.L_x_92:
[----:B------:R-:W-:Y:S05]  /*7600*/  BSYNC B1 ;  /* 0x0000000000017941 */ /* 0x000fea0003800000 */
.L_x_91:
        /* <DEDUP_REMOVED lines=12> */
.L_x_94:
[----:B------:R-:W-:Y:S05]  /*76d0*/  BSYNC B1 ;  /* 0x0000000000017941 */ /* 0x000fea0003800000 */
.L_x_93:
        /* <DEDUP_REMOVED lines=12> */
.L_x_96:
[----:B------:R-:W-:Y:S05]  /*77a0*/  BSYNC B1 ;  /* 0x0000000000017941 */ /* 0x000fea0003800000 */
.L_x_95:
        /* <DEDUP_REMOVED lines=12> */
.L_x_98:
[----:B------:R-:W-:Y:S05]  /*7870*/  BSYNC B1 ;  /* 0x0000000000017941 */ /* 0x000fea0003800000 */
.L_x_97:
        /* <DEDUP_REMOVED lines=12> */
.L_x_100:
[----:B------:R-:W-:Y:S05]  /*7940*/  BSYNC B1 ;  /* 0x0000000000017941 */ /* 0x000fea0003800000 */
.L_x_99:
        /* <DEDUP_REMOVED lines=12> */
.L_x_102:
[----:B------:R-:W-:Y:S05]  /*7a10*/  BSYNC B1 ;  /* 0x0000000000017941 */ /* 0x000fea0003800000 */
.L_x_101:
        /* <DEDUP_REMOVED lines=12> */
.L_x_104:
[----:B------:R-:W-:Y:S05]  /*7ae0*/  BSYNC B1 ;  /* 0x0000000000017941 */ /* 0x000fea0003800000 */
.L_x_103:
        /* <DEDUP_REMOVED lines=12> */
.L_x_106:
[----:B------:R-:W-:Y:S05]  /*7bb0*/  BSYNC B1 ;  /* 0x0000000000017941 */ /* 0x000fea0003800000 */
.L_x_105:
        /* <DEDUP_REMOVED lines=12> */
.L_x_108:
[----:B------:R-:W-:Y:S05]  /*7c80*/  BSYNC B1 ;  /* 0x0000000000017941 */ /* 0x000fea0003800000 */
.L_x_107:
        /* <DEDUP_REMOVED lines=12> */
.L_x_110:
[----:B------:R-:W-:Y:S05]  /*7d50*/  BSYNC B1 ;  /* 0x0000000000017941 */ /* 0x000fea0003800000 */
.L_x_109:
        /* <DEDUP_REMOVED lines=12> */
.L_x_112:
[----:B------:R-:W-:Y:S05]  /*7e20*/  BSYNC B1 ;  /* 0x0000000000017941 */ /* 0x000fea0003800000 */
.L_x_111:
        /* <DEDUP_REMOVED lines=12> */
.L_x_114:
[----:B------:R-:W-:Y:S05]  /*7ef0*/  BSYNC B1 ;  /* 0x0000000000017941 */ /* 0x000fea0003800000 */
.L_x_113:
        /* <DEDUP_REMOVED lines=12> */
.L_x_116:
[----:B------:R-:W-:Y:S05]  /*7fc0*/  BSYNC B1 ;  /* 0x0000000000017941 */ /* 0x000fea0003800000 */
.L_x_115:
        /* <DEDUP_REMOVED lines=12> */
.L_x_118:
[----:B------:R-:W-:Y:S05]  /*8090*/  BSYNC B1 ;  /* 0x0000000000017941 */ /* 0x000fea0003800000 */
.L_x_117:
        /* <DEDUP_REMOVED lines=12> */
.L_x_120:
[----:B------:R-:W-:Y:S05]  /*8160*/  BSYNC B1 ;  /* 0x0000000000017941 */ /* 0x000fea0003800000 */
.L_x_119:
        /* <DEDUP_REMOVED lines=12> */
.L_x_122:
[----:B------:R-:W-:Y:S05]  /*8230*/  BSYNC B1 ;  /* 0x0000000000017941 */ /* 0x000fea0003800000 */
.L_x_121:
        /* <DEDUP_REMOVED lines=12> */
.L_x_124:
[----:B------:R-:W-:Y:S05]  /*8300*/  BSYNC B1 ;  /* 0x0000000000017941 */ /* 0x000fea0003800000 */
.L_x_123:
        /* <DEDUP_REMOVED lines=12> */
.L_x_126:
[----:B------:R-:W-:Y:S05]  /*83d0*/  BSYNC B1 ;  /* 0x0000000000017941 */ /* 0x000fea0003800000 */
.L_x_125:
        /* <DEDUP_REMOVED lines=12> */
.L_x_128:
[----:B------:R-:W-:Y:S05]  /*84a0*/  BSYNC B1 ;  /* 0x0000000000017941 */ /* 0x000fea0003800000 */
.L_x_127:
        /* <DEDUP_REMOVED lines=12> */
.L_x_130:
[----:B------:R-:W-:Y:S05]  /*8570*/  BSYNC B1 ;  /* 0x0000000000017941 */ /* 0x000fea0003800000 */
.L_x_129:
        /* <DEDUP_REMOVED lines=12> */
.L_x_132:
[----:B------:R-:W-:Y:S05]  /*8640*/  BSYNC B1 ;  /* 0x0000000000017941 */ /* 0x000fea0003800000 */
.L_x_131:
        /* <DEDUP_REMOVED lines=12> */
.L_x_134:
[----:B------:R-:W-:Y:S05]  /*8710*/  BSYNC B1 ;  /* 0x0000000000017941 */ /* 0x000fea0003800000 */
.L_x_133:
        /* <DEDUP_REMOVED lines=12> */
.L_x_136:
[----:B------:R-:W-:Y:S05]  /*87e0*/  BSYNC B1 ;  /* 0x0000000000017941 */ /* 0x000fea0003800000 */
.L_x_135:
        /* <DEDUP_REMOVED lines=12> */
.L_x_138:
[----:B------:R-:W-:Y:S05]  /*88b0*/  BSYNC B1 ;  /* 0x0000000000017941 */ /* 0x000fea0003800000 */
.L_x_137:
        /* <DEDUP_REMOVED lines=12> */
.L_x_140:
[----:B------:R-:W-:Y:S05]  /*8980*/  BSYNC B1 ;  /* 0x0000000000017941 */ /* 0x000fea0003800000 */
.L_x_139:
        /* <DEDUP_REMOVED lines=12> */
.L_x_142:
[----:B------:R-:W-:Y:S05]  /*8a50*/  BSYNC B1 ;  /* 0x0000000000017941 */ /* 0x000fea0003800000 */
.L_x_141:
        /* <DEDUP_REMOVED lines=12> */
.L_x_144:
[----:B------:R-:W-:Y:S05]  /*8b20*/  BSYNC B1 ;  /* 0x0000000000017941 */ /* 0x000fea0003800000 */
.L_x_143:
        /* <DEDUP_REMOVED lines=12> */
.L_x_146:
[----:B------:R-:W-:Y:S05]  /*8bf0*/  BSYNC B1 ;  /* 0x0000000000017941 */ /* 0x000fea0003800000 */
.L_x_145:
        /* <DEDUP_REMOVED lines=12> */
.L_x_148:
[----:B------:R-:W-:Y:S05]  /*8cc0*/  BSYNC B1 ;  /* 0x0000000000017941 */ /* 0x000fea0003800000 */
.L_x_147:
        /* <DEDUP_REMOVED lines=12> */
.L_x_150:
[----:B------:R-:W-:Y:S05]  /*8d90*/  BSYNC B1 ;  /* 0x0000000000017941 */ /* 0x000fea0003800000 */
.L_x_149:
        /* <DEDUP_REMOVED lines=12> */
.L_x_152:
[----:B------:R-:W-:Y:S05]  /*8e60*/  BSYNC B1 ;  /* 0x0000000000017941 */ /* 0x000fea0003800000 */
.L_x_151:
        /* <DEDUP_REMOVED lines=12> */
.L_x_154:
[----:B------:R-:W-:Y:S05]  /*8f30*/  BSYNC B1 ;  /* 0x0000000000017941 */ /* 0x000fea0003800000 */
.L_x_153:
        /* <DEDUP_REMOVED lines=12> */
.L_x_156:
[----:B------:R-:W-:Y:S05]  /*9000*/  BSYNC B1 ;  /* 0x0000000000017941 */ /* 0x000fea0003800000 */
.L_x_155:
        /* <DEDUP_REMOVED lines=12> */
.L_x_158:
[----:B------:R-:W-:Y:S05]  /*90d0*/  BSYNC B1 ;  /* 0x0000000000017941 */ /* 0x000fea0003800000 */
.L_x_157:
        /* <DEDUP_REMOVED lines=12> */
.L_x_160:
[----:B------:R-:W-:Y:S05]  /*91a0*/  BSYNC B1 ;  /* 0x0000000000017941 */ /* 0x000fea0003800000 */
.L_x_159:
        /* <DEDUP_REMOVED lines=12> */
.L_x_162:
[----:B------:R-:W-:Y:S05]  /*9270*/  BSYNC B1 ;  /* 0x0000000000017941 */ /* 0x000fea0003800000 */
.L_x_161:
        /* <DEDUP_REMOVED lines=12> */
.L_x_164:
[----:B------:R-:W-:Y:S05]  /*9340*/  BSYNC B1 ;  /* 0x0000000000017941 */ /* 0x000fea0003800000 */
.L_x_163:
        /* <DEDUP_REMOVED lines=12> */
.L_x_166:
[----:B------:R-:W-:Y:S05]  /*9410*/  BSYNC B1 ;  /* 0x0000000000017941 */ /* 0x000fea0003800000 */
.L_x_165:
        /* <DEDUP_REMOVED lines=12> */
.L_x_168:
[----:B------:R-:W-:Y:S05]  /*94e0*/  BSYNC B1 ;  /* 0x0000000000017941 */ /* 0x000fea0003800000 */
.L_x_167:
        /* <DEDUP_REMOVED lines=12> */
.L_x_170:
[----:B------:R-:W-:Y:S05]  /*95b0*/  BSYNC B1 ;  /* 0x0000000000017941 */ /* 0x000fea0003800000 */
.L_x_169:
        /* <DEDUP_REMOVED lines=12> */
.L_x_172:
[----:B------:R-:W-:Y:S05]  /*9680*/  BSYNC B1 ;  /* 0x0000000000017941 */ /* 0x000fea0003800000 */
.L_x_171:
        /* <DEDUP_REMOVED lines=12> */
.L_x_174:
[----:B------:R-:W-:Y:S05]  /*9750*/  BSYNC B1 ;  /* 0x0000000000017941 */ /* 0x000fea0003800000 */
.L_x_173:
        /* <DEDUP_REMOVED lines=12> */
.L_x_176:
[----:B------:R-:W-:Y:S05]  /*9820*/  BSYNC B1 ;  /* 0x0000000000017941 */ /* 0x000fea0003800000 */
.L_x_175:
        /* <DEDUP_REMOVED lines=12> */
.L_x_178:
[----:B------:R-:W-:Y:S05]  /*98f0*/  BSYNC B1 ;  /* 0x0000000000017941 */ /* 0x000fea0003800000 */
.L_x_177:
        /* <DEDUP_REMOVED lines=12> */
.L_x_180:
[----:B------:R-:W-:Y:S05]  /*99c0*/  BSYNC B1 ;  /* 0x0000000000017941 */ /* 0x000fea0003800000 */
.L_x_179:
        /* <DEDUP_REMOVED lines=12> */
.L_x_182:
[----:B------:R-:W-:Y:S05]  /*9a90*/  BSYNC B1 ;  /* 0x0000000000017941 */ /* 0x000fea0003800000 */
.L_x_181:
        /* <DEDUP_REMOVED lines=12> */
.L_x_184:
[----:B------:R-:W-:Y:S05]  /*9b60*/  BSYNC B1 ;  /* 0x0000000000017941 */ /* 0x000fea0003800000 */
.L_x_183:
        /* <DEDUP_REMOVED lines=12> */
.L_x_186:
[----:B------:R-:W-:Y:S05]  /*9c30*/  BSYNC B1 ;  /* 0x0000000000017941 */ /* 0x000fea0003800000 */
.L_x_185:
        /* <DEDUP_REMOVED lines=12> */
.L_x_188:
[----:B------:R-:W-:Y:S05]  /*9d00*/  BSYNC B1 ;  /* 0x0000000000017941 */ /* 0x000fea0003800000 */
.L_x_187:
        /* <DEDUP_REMOVED lines=12> */
.L_x_190:
[----:B------:R-:W-:Y:S05]  /*9dd0*/  BSYNC B1 ;  /* 0x0000000000017941 */ /* 0x000fea0003800000 */
.L_x_189:
        /* <DEDUP_REMOVED lines=12> */
.L_x_192:
[----:B------:R-:W-:Y:S05]  /*9ea0*/  BSYNC B1 ;  /* 0x0000000000017941 */ /* 0x000fea0003800000 */
.L_x_191:
        /* <DEDUP_REMOVED lines=12> */
.L_x_194:
[----:B------:R-:W-:Y:S05]  /*9f70*/  BSYNC B1 ;  /* 0x0000000000017941 */ /* 0x000fea0003800000 */
.L_x_193:
        /* <DEDUP_REMOVED lines=12> */
.L_x_196:
[----:B------:R-:W-:Y:S05]  /*a040*/  BSYNC B1 ;  /* 0x0000000000017941 */ /* 0x000fea0003800000 */
.L_x_195:
        /* <DEDUP_REMOVED lines=12> */
.L_x_198:
[----:B------:R-:W-:Y:S05]  /*a110*/  BSYNC B1 ;  /* 0x0000000000017941 */ /* 0x000fea0003800000 */
.L_x_197:
        /* <DEDUP_REMOVED lines=12> */
.L_x_200:
[----:B------:R-:W-:Y:S05]  /*a1e0*/  BSYNC B1 ;  /* 0x0000000000017941 */ /* 0x000fea0003800000 */
.L_x_199:
        /* <DEDUP_REMOVED lines=12> */
.L_x_202:
[----:B------:R-:W-:Y:S05]  /*a2b0*/  BSYNC B1 ;  /* 0x0000000000017941 */ /* 0x000fea0003800000 */
.L_x_201:
        /* <DEDUP_REMOVED lines=12> */
.L_x_204:
[----:B------:R-:W-:Y:S05]  /*a380*/  BSYNC B1 ;  /* 0x0000000000017941 */ /* 0x000fea0003800000 */
.L_x_203:
        /* <DEDUP_REMOVED lines=12> */
.L_x_206:
[----:B------:R-:W-:Y:S05]  /*a450*/  BSYNC B1 ;  /* 0x0000000000017941 */ /* 0x000fea0003800000 */
.L_x_205:
        /* <DEDUP_REMOVED lines=12> */
.L_x_208:
[----:B------:R-:W-:Y:S05]  /*a520*/  BSYNC B1 ;  /* 0x0000000000017941 */ /* 0x000fea0003800000 */
.L_x_207:
        /* <DEDUP_REMOVED lines=12> */
.L_x_210:
[----:B------:R-:W-:Y:S05]  /*a5f0*/  BSYNC B1 ;  /* 0x0000000000017941 */ /* 0x000fea0003800000 */
.L_x_209:
        /* <DEDUP_REMOVED lines=12> */
.L_x_212:
[----:B------:R-:W-:Y:S05]  /*a6c0*/  BSYNC B1 ;  /* 0x0000000000017941 */ /* 0x000fea0003800000 */
.L_x_211:
        /* <DEDUP_REMOVED lines=12> */
.L_x_214:
[----:B------:R-:W-:Y:S05]  /*a790*/  BSYNC B1 ;  /* 0x0000000000017941 */ /* 0x000fea0003800000 */
.L_x_213:
        /* <DEDUP_REMOVED lines=12> */
.L_x_216:
[----:B------:R-:W-:Y:S05]  /*a860*/  BSYNC B1 ;  /* 0x0000000000017941 */ /* 0x000fea0003800000 */
.L_x_215:
        /* <DEDUP_REMOVED lines=12> */
.L_x_218:
[----:B------:R-:W-:Y:S05]  /*a930*/  BSYNC B1 ;  /* 0x0000000000017941 */ /* 0x000fea0003800000 */
.L_x_217:
        /* <DEDUP_REMOVED lines=12> */
.L_x_220:
[----:B------:R-:W-:Y:S05]  /*aa00*/  BSYNC B1 ;  /* 0x0000000000017941 */ /* 0x000fea0003800000 */
.L_x_219:
        /* <DEDUP_REMOVED lines=12> */
.L_x_222:
[----:B------:R-:W-:Y:S05]  /*aad0*/  BSYNC B1 ;  /* 0x0000000000017941 */ /* 0x000fea0003800000 */
.L_x_221:
        /* <DEDUP_REMOVED lines=12> */
.L_x_224:
[----:B------:R-:W-:Y:S05]  /*aba0*/  BSYNC B1 ;  /* 0x0000000000017941 */ /* 0x000fea0003800000 */
.L_x_223:
        /* <DEDUP_REMOVED lines=12> */
.L_x_226:
[----:B------:R-:W-:Y:S05]  /*ac70*/  BSYNC B1 ;  /* 0x0000000000017941 */ /* 0x000fea0003800000 */
.L_x_225:
        /* <DEDUP_REMOVED lines=12> */
.L_x_228:
[----:B------:R-:W-:Y:S05]  /*ad40*/  BSYNC B1 ;  /* 0x0000000000017941 */ /* 0x000fea0003800000 */
.L_x_227:
        /* <DEDUP_REMOVED lines=12> */
.L_x_230:
[----:B------:R-:W-:Y:S05]  /*ae10*/  BSYNC B1 ;  /* 0x0000000000017941 */ /* 0x000fea0003800000 */
.L_x_229:
        /* <DEDUP_REMOVED lines=12> */
.L_x_232:
[----:B------:R-:W-:Y:S05]  /*aee0*/  BSYNC B1 ;  /* 0x0000000000017941 */ /* 0x000fea0003800000 */
.L_x_231:
        /* <DEDUP_REMOVED lines=12> */
.L_x_234:
[----:B------:R-:W-:Y:S05]  /*afb0*/  BSYNC B1 ;  /* 0x0000000000017941 */ /* 0x000fea0003800000 */
.L_x_233:
        /* <DEDUP_REMOVED lines=12> */
.L_x_236:
[----:B------:R-:W-:Y:S05]  /*b080*/  BSYNC B1 ;  /* 0x0000000000017941 */ /* 0x000fea0003800000 */
.L_x_235:
        /* <DEDUP_REMOVED lines=12> */
.L_x_238:
[----:B------:R-:W-:Y:S05]  /*b150*/  BSYNC B1 ;  /* 0x0000000000017941 */ /* 0x000fea0003800000 */
.L_x_237:
        /* <DEDUP_REMOVED lines=12> */
.L_x_240:
[----:B------:R-:W-:Y:S05]  /*b220*/  BSYNC B1 ;  /* 0x0000000000017941 */ /* 0x000fea0003800000 */
.L_x_239:
        /* <DEDUP_REMOVED lines=12> */
.L_x_242:
[----:B------:R-:W-:Y:S05]  /*b2f0*/  BSYNC B1 ;  /* 0x0000000000017941 */ /* 0x000fea0003800000 */
.L_x_241:
        /* <DEDUP_REMOVED lines=12> */
.L_x_244:
[----:B------:R-:W-:Y:S05]  /*b3c0*/  BSYNC B1 ;  /* 0x0000000000017941 */ /* 0x000fea0003800000 */
.L_x_243:
        /* <DEDUP_REMOVED lines=12> */
.L_x_246:
[----:B------:R-:W-:Y:S05]  /*b490*/  BSYNC B1 ;  /* 0x0000000000017941 */ /* 0x000fea0003800000 */
.L_x_245:
        /* <DEDUP_REMOVED lines=12> */
.L_x_248:
[----:B------:R-:W-:Y:S05]  /*b560*/  BSYNC B1 ;  /* 0x0000000000017941 */ /* 0x000fea0003800000 */
.L_x_247:
        /* <DEDUP_REMOVED lines=12> */
.L_x_250:
[----:B------:R-:W-:Y:S05]  /*b630*/  BSYNC B1 ;  /* 0x0000000000017941 */ /* 0x000fea0003800000 */
.L_x_249:
        /* <DEDUP_REMOVED lines=12> */
.L_x_252:
[----:B------:R-:W-:Y:S05]  /*b700*/  BSYNC B1 ;  /* 0x0000000000017941 */ /* 0x000fea0003800000 */
.L_x_251:
        /* <DEDUP_REMOVED lines=12> */
.L_x_254:
[----:B------:R-:W-:Y:S05]  /*b7d0*/  BSYNC B1 ;  /* 0x0000000000017941 */ /* 0x000fea0003800000 */
.L_x_253:
        /* <DEDUP_REMOVED lines=12> */
.L_x_256:
[----:B------:R-:W-:Y:S05]  /*b8a0*/  BSYNC B1 ;  /* 0x0000000000017941 */ /* 0x000fea0003800000 */
.L_x_255:
        /* <DEDUP_REMOVED lines=12> */
.L_x_258:
[----:B------:R-:W-:Y:S05]  /*b970*/  BSYNC B1 ;  /* 0x0000000000017941 */ /* 0x000fea0003800000 */
.L_x_257:
        /* <DEDUP_REMOVED lines=12> */
.L_x_260:
[----:B------:R-:W-:Y:S05]  /*ba40*/  BSYNC B1 ;  /* 0x0000000000017941 */ /* 0x000fea0003800000 */
.L_x_259:
        /* <DEDUP_REMOVED lines=12> */
.L_x_262:
[----:B------:R-:W-:Y:S05]  /*bb10*/  BSYNC B1 ;  /* 0x0000000000017941 */ /* 0x000fea0003800000 */
.L_x_261:
[----:B------:R-:W-:Y:S05]  /*bb20*/  @P0 BRA `(.L_x_263) ;  /* 0x0000001c00300947 */ /* 0x000fea0003800000 */
[----:B-----5:R-:W-:-:S04]  /*bb30*/  LOP3.LUT R0, R0, 0xff, RZ, 0xc0, !PT ;  /* 0x000000ff00007812 */ /* 0x020fc800078ec0ff */
[----:B------:R-:W-:-:S05]  /*bb40*/  F2FP.F16.E4M3.UNPACK_B R0, R0 ;  /* 0x00000000ff00723e */ /* 0x000fca00020006ff */
[----:B------:R-:W-:-:S05]  /*bb50*/  HADD2.F32 R0, -RZ, R0.H0_H0 ;  /* 0x20000000ff007230 */ /* 0x000fca0000004100 */
[----:B0-----:R-:W-:-:S04]  /*bb60*/  FMUL R3, R0, UR40 ;  /* 0x0000002800037c20 */ /* 0x001fc80008400000 */
[----:B------:R-:W-:-:S05]  /*bb70*/  FFMA R3, R224, UR41, R3 ;  /* 0x00000029e0037c23 */ /* 0x000fca0008000003 */
[----:B------:R-:W-:-:S05]  /*bb80*/  F2FP.SATFINITE.E4M3.F32.PACK_AB_MERGE_C R3, RZ, R3, RZ ;  /* 0x00000003ff03723e */ /* 0x000fca00048070ff */
[----:B------:R0:W-:Y:S01]  /*bb90*/  STG.E.U8 desc[UR48][R30.64+0x69], R3 ;  /* 0x000069031e007986 */ /* 0x0001e2000c101130 */
[----:B------:R-:W-:Y:S05]  /*bba0*/  BRA `(.L_x_263) ;  /* 0x0000001c00107947 */ /* 0x000fea0003800000 */
.L_x_38:
[----:B------:R-:W-:Y:S01]  /*bbb0*/  ISETP.GE.AND P3, PT, R42, 0x1, PT ;  /* 0x000000012a00780c */ /* 0x000fe20003f66270 */
[----:B------:R-:W-:Y:S01]  /*bbc0*/  FMUL R0, R0, UR41 ;  /* 0x0000002900007c20 */ /* 0x000fe20008400000 */
[----:B------:R-:W-:Y:S01]  /*bbd0*/  FMUL R2, R2, UR41 ;  /* 0x0000002902027c20 */ /* 0x000fe20008400000 */
[----:B------:R-:W-:Y:S01]  /*bbe0*/  ISETP.GE.AND P2, PT, R42, 0x9, PT ;  /* 0x000000092a00780c */ /* 0x000fe20003f46270 */
[----:B------:R-:W-:Y:S01]  /*bbf0*/  FMUL R3, R3, UR41 ;  /* 0x0000002903037c20 */ /* 0x000fe20008400000 */
[C---:B------:R-:W-:Y:S01]  /*bc00*/  ISETP.LT.OR P0, PT, R41.reuse, 0x1, !P3 ;  /* 0x000000012900780c */ /* 0x040fe20005f01670 */
[----:B------:R-:W-:Y:S01]  /*bc10*/  FMUL R4, R4, UR41 ;  /* 0x0000002904047c20 */ /* 0x000fe20008400000 */
[----:B------:R-:W-:Y:S01]  /*bc20*/  ISETP.LT.OR P6, PT, R41, 0x2, !P3 ;  /* 0x000000022900780c */ /* 0x000fe20005fc1670 */
[----:B------:R-:W-:Y:S01]  /*bc30*/  FMUL R5, R5, UR41 ;  /* 0x0000002905057c20 */ /* 0x000fe20008400000 */
[----:B------:R-:W-:Y:S01]  /*bc40*/  F2FP.SATFINITE.E4M3.F32.PACK_AB_MERGE_C R33, RZ, R0, RZ ;  /* 0x00000000ff21723e */ /* 0x000fe200048070ff */
[----:B------:R-:W-:Y:S01]  /*bc50*/  FMUL R6, R6, UR41 ;  /* 0x0000002906067c20 */ /* 0x000fe20008400000 */
[----:B------:R-:W-:Y:S01]  /*bc60*/  F2FP.SATFINITE.E4M3.F32.PACK_AB_MERGE_C R35, RZ, R2, RZ ;  /* 0x00000002ff23723e */ /* 0x000fe200048070ff */
[----:B------:R-:W-:Y:S01]  /*bc70*/  FMUL R7, R7, UR41 ;  /* 0x0000002907077c20 */ /* 0x000fe20008400000 */
[C---:B------:R-:W-:Y:S01]  /*bc80*/  ISETP.LT.OR P1, PT, R41.reuse, 0x2, !P2 ;  /* 0x000000022900780c */ /* 0x040fe20005721670 */
[----:B------:R-:W-:Y:S01]  /*bc90*/  FMUL R8, R8, UR41 ;  /* 0x0000002908087c20 */ /* 0x000fe20008400000 */
[----:B------:R-:W-:Y:S01]  /*bca0*/  ISETP.LT.OR P5, PT, R41, 0x9, !P3 ;  /* 0x000000092900780c */ /* 0x000fe20005fa1670 */
[----:B------:R-:W-:Y:S01]  /*bcb0*/  FMUL R9, R9, UR41 ;  /* 0x0000002909097c20 */ /* 0x000fe20008400000 */
[----:B------:R-:W-:Y:S01]  /*bcc0*/  F2FP.SATFINITE.E4M3.F32.PACK_AB_MERGE_C R3, RZ, R3, RZ ;  /* 0x00000003ff03723e */ /* 0x000fe200048070ff */
[----:B------:R0:W-:Y:S01]  /*bcd0*/  @!P0 STG.E.U8 desc[UR48][R24.64], R33 ;  /* 0x0000002118008986 */ /* 0x0001e2000c101130 */
[C---:B------:R-:W-:Y:S01]  /*bce0*/  ISETP.LT.OR P0, PT, R41.reuse, 0x1, !P2 ;  /* 0x000000012900780c */ /* 0x040fe20005701670 */
[----:B------:R-:W-:Y:S01]  /*bcf0*/  FMUL R10, R10, UR41 ;  /* 0x000000290a0a7c20 */ /* 0x000fe20008400000 */
[----:B------:R-:W-:Y:S01]  /*bd00*/  F2FP.SATFINITE.E4M3.F32.PACK_AB_MERGE_C R5, RZ, R5, RZ ;  /* 0x00000005ff05723e */ /* 0x000fe200048070ff */
[----:B------:R-:W-:Y:S01]  /*bd10*/  @!P6 STG.E.U8 desc[UR48][R24.64+0x1], R35 ;  /* 0x000001231800e986 */ /* 0x000fe2000c101130 */
[----:B------:R-:W-:Y:S01]  /*bd20*/  ISETP.LT.OR P6, PT, R41, 0xa, !P3 ;  /* 0x0000000a2900780c */ /* 0x000fe20005fc1670 */
[----:B------:R-:W-:Y:S01]  /*bd30*/  FMUL R11, R11, UR41 ;  /* 0x000000290b0b7c20 */ /* 0x000fe20008400000 */
[----:B------:R-:W-:Y:S01]  /*bd40*/  F2FP.SATFINITE.E4M3.F32.PACK_AB_MERGE_C R37, RZ, R6, RZ ;  /* 0x00000006ff25723e */ /* 0x000fe200048070ff */
[----:B------:R-:W-:Y:S01]  /*bd50*/  FMUL R12, R12, UR41 ;  /* 0x000000290c0c7c20 */ /* 0x000fe20008400000 */
[----:B------:R-:W-:Y:S01]  /*bd60*/  F2FP.SATFINITE.E4M3.F32.PACK_AB_MERGE_C R7, RZ, R7, RZ ;  /* 0x00000007ff07723e */ /* 0x000fe200048070ff */
[----:B------:R-:W-:Y:S01]  /*bd70*/  FMUL R13, R13, UR41 ;  /* 0x000000290d0d7c20 */ /* 0x000fe20008400000 */
[----:B------:R-:W-:Y:S01]  /*bd80*/  F2FP.SATFINITE.E4M3.F32.PACK_AB_MERGE_C R9, RZ, R9, RZ ;  /* 0x00000009ff09723e */ /* 0x000fe200048070ff */
[----:B------:R-:W-:Y:S01]  /*bd90*/  FMUL R14, R14, UR41 ;  /* 0x000000290e0e7c20 */ /* 0x000fe20008400000 */
[----:B0-----:R-:W-:Y:S01]  /*bda0*/  F2FP.SATFINITE.E4M3.F32.PACK_AB_MERGE_C R33, RZ, R4, RZ ;  /* 0x00000004ff21723e */ /* 0x001fe200048070ff */
[----:B------:R0:W-:Y:S01]  /*bdb0*/  @!P0 STG.E.U8 desc[UR48][R26.64], R3 ;  /* 0x000000031a008986 */ /* 0x0001e2000c101130 */
[----:B------:R-:W-:Y:S01]  /*bdc0*/  ISETP.LT.OR P0, PT, R41, 0x9, !P2 ;  /* 0x000000092900780c */ /* 0x000fe20005701670 */
[----:B------:R-:W-:Y:S01]  /*bdd0*/  FMUL R15, R15, UR41 ;  /* 0x000000290f0f7c20 */ /* 0x000fe20008400000 */
[----:B------:R-:W-:Y:S01]  /*bde0*/  F2FP.SATFINITE.E4M3.F32.PACK_AB_MERGE_C R11, RZ, R11, RZ ;  /* 0x0000000bff0b723e */ /* 0x000fe200048070ff */
[----:B------:R-:W-:Y:S01]  /*bdf0*/  @!P1 STG.E.U8 desc[UR48][R26.64+0x1], R33 ;  /* 0x000001211a009986 */ /* 0x000fe2000c101130 */
[----:B------:R-:W-:Y:S01]  /*be00*/  ISETP.GE.AND P1, PT, R42, 0x81, PT ;  /* 0x000000812a00780c */ /* 0x000fe20003f26270 */
[----:B------:R-:W-:Y:S01]  /*be10*/  FMUL R16, R16, UR41 ;  /* 0x0000002910107c20 */ /* 0x000fe20008400000 */
[----:B------:R-:W-:Y:S01]  /*be20*/  F2FP.SATFINITE.E4M3.F32.PACK_AB_MERGE_C R13, RZ, R13, RZ ;  /* 0x0000000dff0d723e */ /* 0x000fe200048070ff */
[----:B------:R1:W-:Y:S01]  /*be30*/  @!P5 STG.E.U8 desc[UR48][R24.64+0x8], R5 ;  /* 0x000008051800d986 */ /* 0x0003e2000c101130 */
[----:B------:R-:W-:Y:S01]  /*be40*/  ISETP.LT.OR P5, PT, R41, 0xa, !P2 ;  /* 0x0000000a2900780c */ /* 0x000fe200057a1670 */
[----:B------:R-:W-:Y:S01]  /*be50*/  FMUL R17, R17, UR41 ;  /* 0x0000002911117c20 */ /* 0x000fe20008400000 */
[----:B------:R-:W-:Y:S01]  /*be60*/  F2FP.SATFINITE.E4M3.F32.PACK_AB_MERGE_C R15, RZ, R15, RZ ;  /* 0x0000000fff0f723e */ /* 0x000fe200048070ff */
[----:B------:R-:W-:Y:S01]  /*be70*/  @!P6 STG.E.U8 desc[UR48][R24.64+0x9], R37 ;  /* 0x000009251800e986 */ /* 0x000fe2000c101130 */
[----:B------:R-:W-:Y:S01]  /*be80*/  ISETP.LT.OR P6, PT, R41, 0x1, !P1 ;  /* 0x000000012900780c */ /* 0x000fe20004fc1670 */
[----:B------:R-:W-:Y:S01]  /*be90*/  FMUL R18, R18, UR41 ;  /* 0x0000002912127c20 */ /* 0x000fe20008400000 */
[----:B0-----:R-:W-:Y:S01]  /*bea0*/  F2FP.SATFINITE.E4M3.F32.PACK_AB_MERGE_C R3, RZ, R8, RZ ;  /* 0x00000008ff03723e */ /* 0x001fe200048070ff */
[----:B------:R-:W-:Y:S01]  /*beb0*/  @!P0 STG.E.U8 desc[UR48][R26.64+0x8], R7 ;  /* 0x000008071a008986 */ /* 0x000fe2000c101130 */
[----:B------:R-:W-:Y:S01]  /*bec0*/  ISETP.GE.AND P0, PT, R42, 0x89, PT ;  /* 0x000000892a00780c */ /* 0x000fe20003f06270 */
[----:B------:R-:W-:Y:S01]  /*bed0*/  FMUL R19, R19, UR41 ;  /* 0x0000002913137c20 */ /* 0x000fe20008400000 */
[----:B------:R-:W-:Y:S01]  /*bee0*/  F2FP.SATFINITE.E4M3.F32.PACK_AB_MERGE_C R17, RZ, R17, RZ ;  /* 0x00000011ff11723e */ /* 0x000fe200048070ff */
[----:B------:R-:W-:Y:S01]  /*bef0*/  FMUL R20, R20, UR41 ;  /* 0x0000002914147c20 */ /* 0x000fe20008400000 */
[----:B-1----:R-:W-:Y:S01]  /*bf00*/  F2FP.SATFINITE.E4M3.F32.PACK_AB_MERGE_C R5, RZ, R10, RZ ;  /* 0x0000000aff05723e */ /* 0x002fe200048070ff */
[----:B------:R0:W-:Y:S01]  /*bf10*/  @!P5 STG.E.U8 desc[UR48][R26.64+0x9], R3 ;  /* 0x000009031a00d986 */ /* 0x0001e2000c101130 */
[----:B------:R-:W-:Y:S01]  /*bf20*/  ISETP.LT.OR P5, PT, R41, 0x2, !P1 ;  /* 0x000000022900780c */ /* 0x000fe20004fa1670 */
[----:B------:R-:W-:Y:S01]  /*bf30*/  FMUL R21, R21, UR41 ;  /* 0x0000002915157c20 */ /* 0x000fe20008400000 */
[----:B------:R-:W-:Y:S01]  /*bf40*/  F2FP.SATFINITE.E4M3.F32.PACK_AB_MERGE_C R19, RZ, R19, RZ ;  /* 0x00000013ff13723e */ /* 0x000fe200048070ff */
[----:B------:R-:W-:Y:S01]  /*bf50*/  @!P6 STG.E.U8 desc[UR48][R28.64], R9 ;  /* 0x000000091c00e986 */ /* 0x000fe2000c101130 */
[----:B------:R-:W-:Y:S01]  /*bf60*/  ISETP.LT.OR P6, PT, R41, 0x1, !P0 ;  /* 0x000000012900780c */ /* 0x000fe200047c1670 */
[----:B------:R-:W-:Y:S01]  /*bf70*/  FMUL R22, R22, UR41 ;  /* 0x0000002916167c20 */ /* 0x000fe20008400000 */
[----:B------:R-:W-:Y:S01]  /*bf80*/  F2FP.SATFINITE.E4M3.F32.PACK_AB_MERGE_C R21, RZ, R21, RZ ;  /* 0x00000015ff15723e */ /* 0x000fe200048070ff */
[----:B------:R-:W-:Y:S01]  /*bf90*/  FMUL R23, R23, UR41 ;  /* 0x0000002917177c20 */ /* 0x000fe20008400000 */
[----:B------:R-:W-:Y:S01]  /*bfa0*/  FMUL R136, R136, UR41 ;  /* 0x0000002988887c20 */ /* 0x000fe20008400000 */
[----:B------:R-:W-:Y:S01]  /*bfb0*/  FMUL R137, R137, UR41 ;  /* 0x0000002989897c20 */ /* 0x000fe20008400000 */
[----:B------:R-:W-:Y:S01]  /*bfc0*/  FMUL R138, R138, UR41 ;  /* 0x000000298a8a7c20 */ /* 0x000fe20008400000 */
[----:B0-----:R-:W-:Y:S01]  /*bfd0*/  F2FP.SATFINITE.E4M3.F32.PACK_AB_MERGE_C R3, RZ, R12, RZ ;  /* 0x0000000cff03723e */ /* 0x001fe200048070ff */
[----:B------:R-:W-:Y:S01]  /*bfe0*/  FMUL R139, R139, UR41 ;  /* 0x000000298b8b7c20 */ /* 0x000fe20008400000 */
        /* <DEDUP_REMOVED lines=185> */
[----:B------:R-:W-:Y:S01]  /*cb80*/  FMUL R218, R218, UR41 ;  /* 0x00000029dada7c20 */ /* 0x000fe20008400000 */
[----:B------:R-:W-:Y:S01]  /*cb90*/  @!P6 STG.E.U8 desc[UR48][R24.64+0x28], R149 ;  /* 0x000028951800e986 */ /* 0x000fe2000c101130 */
[----:B------:R-:W-:Y:S01]  /*cba0*/  ISETP.LT.OR P6, PT, R41, 0x29, !P2 ;  /* 0x000000292900780c */ /* 0x000fe200057c1670 */
[----:B------:R-:W-:Y:S01]  /*cbb0*/  FMUL R219, R219, UR41 ;  /* 0x00000029dbdb7c20 */ /* 0x000fe20008400000 */
[----:B------:R-:W-:Y:S01]  /*cbc0*/  F2FP.SATFINITE.E4M3.F32.PACK_AB_MERGE_C R215, RZ, R215, RZ ;  /* 0x000000d7ffd7723e */ /* 0x000fe200048070ff */
[----:B------:R-:W-:Y:S01]  /*cbd0*/  FMUL R220, R220, UR41 ;  /* 0x00000029dcdc7c20 */ /* 0x000fe20008400000 */
[----:B------:R-:W-:Y:S01]  /*cbe0*/  F2FP.SATFINITE.E4M3.F32.PACK_AB_MERGE_C R217, RZ, R217, RZ ;  /* 0x000000d9ffd9723e */ /* 0x000fe200048070ff */
        /* <DEDUP_REMOVED lines=9> */
[----:B------:R-:W-:-:S02]  /*cc80*/  ISETP.LT.OR P6, PT, R41, 0x21, !P1 ;  /* 0x000000212900780c */ /* 0x000fc40004fc1670 */
[----:B------:R-:W-:Y:S02]  /*cc90*/  F2FP.SATFINITE.E4M3.F32.PACK_AB_MERGE_C R221, RZ, R221, RZ ;  /* 0x000000ddffdd723e */ /* 0x000fe400048070ff */
[----:B------:R-:W-:Y:S02]  /*cca0*/  F2FP.SATFINITE.E4M3.F32.PACK_AB_MERGE_C R223, RZ, R223, RZ ;  /* 0x000000dfffdf723e */ /* 0x000fe400048070ff */
[----:B------:R-:W-:Y:S02]  /*ccb0*/  F2FP.SATFINITE.E4M3.F32.PACK_AB_MERGE_C R7, RZ, R224, RZ ;  /* 0x000000e0ff07723e */ /* 0x000fe400048070ff */
[----:B0-----:R-:W-:Y:S01]  /*ccc0*/  F2FP.SATFINITE.E4M3.F32.PACK_AB_MERGE_C R5, RZ, R154, RZ ;  /* 0x0000009aff05723e */ /* 0x001fe200048070ff */
[----:B------:R0:W-:Y:S01]  /*ccd0*/  @!P5 STG.E.U8 desc[UR48][R26.64+0x29], R3 ;  /* 0x000029031a00d986 */ /* 0x0001e2000c101130 */
[----:B------:R-:W-:-:S03]  /*cce0*/  ISETP.LT.OR P5, PT, R41, 0x22, !P1 ;  /* 0x000000222900780c */ /* 0x000fc60004fa1670 */
[----:B------:R-:W-:Y:S01]  /*ccf0*/  @!P6 STG.E.U8 desc[UR48][R28.64+0x20], R153 ;  /* 0x000020991c00e986 */ /* 0x000fe2000c101130 */
[----:B------:R-:W-:Y:S02]  /*cd00*/  ISETP.LT.OR P6, PT, R41, 0x21, !P0 ;  /* 0x000000212900780c */ /* 0x000fe400047c1670 */
[----:B0-----:R-:W-:-:S07]  /*cd10*/  F2FP.SATFINITE.E4M3.F32.PACK_AB_MERGE_C R3, RZ, R156, RZ ;  /* 0x0000009cff03723e */ /* 0x001fce00048070ff */
        /* <DEDUP_REMOVED lines=143> */
[C---:B------:R-:W-:Y:S02]  /*d610*/  ISETP.LT.OR P6, PT, R41.reuse, 0x69, !P3 ;  /* 0x000000692900780c */ /* 0x040fe40005fc1670 */
[----:B------:R-:W-:Y:S02]  /*d620*/  ISETP.LT.OR P3, PT, R41, 0x6a, !P3 ;  /* 0x0000006a2900780c */ /* 0x000fe40005f61670 */
[----:B0-----:R-:W-:-:S05]  /*d630*/  F2FP.SATFINITE.E4M3.F32.PACK_AB_MERGE_C R5, RZ, R214, RZ ;  /* 0x000000d6ff05723e */ /* 0x001fca00048070ff */
[----:B------:R0:W-:Y:S01]  /*d640*/  @!P5 STG.E.U8 desc[UR48][R26.64+0x61], R3 ;  /* 0x000061031a00d986 */ /* 0x0001e2000c101130 */
[C---:B------:R-:W-:Y:S02]  /*d650*/  ISETP.LT.OR P5, PT, R41.reuse, 0x69, !P2 ;  /* 0x000000692900780c */ /* 0x040fe400057a1670 */
[C---:B------:R-:W-:Y:S01]  /*d660*/  ISETP.LT.OR P2, PT, R41.reuse, 0x6a, !P2 ;  /* 0x0000006a2900780c */ /* 0x040fe20005741670 */
[----:B------:R-:W-:Y:S01]  /*d670*/  @!P6 STG.E.U8 desc[UR48][R24.64+0x68], R213 ;  /* 0x000068d51800e986 */ /* 0x000fe2000c101130 */
[----:B------:R-:W-:-:S03]  /*d680*/  ISETP.LT.OR P6, PT, R41, 0x61, !P1 ;  /* 0x000000612900780c */ /* 0x000fc60004fc1670 */
[----:B------:R1:W-:Y:S01]  /*d690*/  @!P3 STG.E.U8 desc[UR48][R24.64+0x69], R5 ;  /* 0x000069051800b986 */ /* 0x0003e2000c101130 */
[----:B------:R-:W-:Y:S02]  /*d6a0*/  ISETP.LT.OR P3, PT, R41, 0x62, !P1 ;  /* 0x000000622900780c */ /* 0x000fe40004f61670 */
[----:B0-----:R-:W-:-:S03]  /*d6b0*/  F2FP.SATFINITE.E4M3.F32.PACK_AB_MERGE_C R3, RZ, R216, RZ ;  /* 0x000000d8ff03723e */ /* 0x001fc600048070ff */
[----:B------:R-:W-:Y:S01]  /*d6c0*/  @!P5 STG.E.U8 desc[UR48][R26.64+0x68], R215 ;  /* 0x000068d71a00d986 */ /* 0x000fe2000c101130 */
[----:B------:R-:W-:-:S03]  /*d6d0*/  ISETP.LT.OR P5, PT, R41, 0x61, !P0 ;  /* 0x000000612900780c */ /* 0x000fc600047a1670 */
[----:B------:R0:W-:Y:S01]  /*d6e0*/  @!P2 STG.E.U8 desc[UR48][R26.64+0x69], R3 ;  /* 0x000069031a00a986 */ /* 0x0001e2000c101130 */
[C---:B------:R-:W-:Y:S02]  /*d6f0*/  ISETP.LT.OR P2, PT, R41.reuse, 0x69, !P1 ;  /* 0x000000692900780c */ /* 0x040fe40004f41670 */
[----:B-1----:R-:W-:Y:S01]  /*d700*/  F2FP.SATFINITE.E4M3.F32.PACK_AB_MERGE_C R5, RZ, R218, RZ ;  /* 0x000000daff05723e */ /* 0x002fe200048070ff */
[----:B------:R-:W-:Y:S01]  /*d710*/  @!P6 STG.E.U8 desc[UR48][R28.64+0x60], R217 ;  /* 0x000060d91c00e986 */ /* 0x000fe2000c101130 */
[C---:B------:R-:W-:Y:S02]  /*d720*/  ISETP.LT.OR P6, PT, R41.reuse, 0x62, !P0 ;  /* 0x000000622900780c */ /* 0x040fe400047c1670 */
[C---:B------:R-:W-:Y:S01]  /*d730*/  ISETP.LT.OR P1, PT, R41.reuse, 0x6a, !P1 ;  /* 0x0000006a2900780c */ /* 0x040fe20004f21670 */
[----:B------:R1:W-:Y:S01]  /*d740*/  @!P3 STG.E.U8 desc[UR48][R28.64+0x61], R5 ;  /* 0x000061051c00b986 */ /* 0x0003e2000c101130 */
[C---:B------:R-:W-:Y:S02]  /*d750*/  ISETP.LT.OR P3, PT, R41.reuse, 0x69, !P0 ;  /* 0x000000692900780c */ /* 0x040fe40004761670 */
[----:B------:R-:W-:Y:S01]  /*d760*/  ISETP.LT.OR P0, PT, R41, 0x6a, !P0 ;  /* 0x0000006a2900780c */ /* 0x000fe20004701670 */
[----:B------:R2:W-:Y:S01]  /*d770*/  @!P5 STG.E.U8 desc[UR48][R30.64+0x60], R219 ;  /* 0x000060db1e00d986 */ /* 0x0005e2000c101130 */
[----:B0-----:R-:W-:-:S05]  /*d780*/  F2FP.SATFINITE.E4M3.F32.PACK_AB_MERGE_C R3, RZ, R220, RZ ;  /* 0x000000dcff03723e */ /* 0x001fca00048070ff */
[----:B------:R2:W-:Y:S01]  /*d790*/  @!P6 STG.E.U8 desc[UR48][R30.64+0x61], R3 ;  /* 0x000061031e00e986 */ /* 0x0005e2000c101130 */
[----:B-1----:R-:W-:-:S03]  /*d7a0*/  F2FP.SATFINITE.E4M3.F32.PACK_AB_MERGE_C R5, RZ, R222, RZ ;  /* 0x000000deff05723e */ /* 0x002fc600048070ff */
[----:B------:R2:W-:Y:S04]  /*d7b0*/  @!P2 STG.E.U8 desc[UR48][R28.64+0x68], R221 ;  /* 0x000068dd1c00a986 */ /* 0x0005e8000c101130 */
[----:B------:R2:W-:Y:S04]  /*d7c0*/  @!P1 STG.E.U8 desc[UR48][R28.64+0x69], R5 ;  /* 0x000069051c009986 */ /* 0x0005e8000c101130 */
[----:B------:R2:W-:Y:S04]  /*d7d0*/  @!P3 STG.E.U8 desc[UR48][R30.64+0x68], R223 ;  /* 0x000068df1e00b986 */ /* 0x0005e8000c101130 */
[----:B------:R2:W-:Y:S02]  /*d7e0*/  @!P0 STG.E.U8 desc[UR48][R30.64+0x69], R7 ;  /* 0x000069071e008986 */ /* 0x0005e4000c101130 */
.L_x_263:
[----:B------:R-:W-:Y:S05]  /*d7f0*/  BSYNC B0 ;  /* 0x0000000000007941 */ /* 0x000fea0003800000 */
.L_x_37:
[----:B0-2---:R-:W2:Y:S04]  /*d800*/  LDL.LU R3, [R1+0x8] ;  /* 0x0000080001037983 */ /* 0x005ea80000300800 */
[----:B------:R-:W2:Y:S01]  /*d810*/  LDL.LU R2, [R1+0xc] ;  /* 0x00000c0001027983 */ /* 0x000ea20000300800 */
[----:B------:R-:W-:Y:S01]  /*d820*/  ULDC UR12, c[0x0][0xc] ;  /* 0x00000300000c7ab9 */ /* 0x000fe20000000800 */
[----:B------:R-:W-:Y:S01]  /*d830*/  ULDC UR13, c[0x0][0x10] ;  /* 0x00000400000d7ab9 */ /* 0x000fe20000000800 */
[----:B----4-:R-:W2:Y:S01]  /*d840*/  LDC R5, c[0x0][0x14] ;  /* 0x00000500ff057b82 */ /* 0x010ea20000000800 */
[----:B------:R-:W-:Y:S01]  /*d850*/  UIMAD.WIDE.U32 UR12, UR12, UR13, URZ ;  /* 0x0000000d0c0c72a5 */ /* 0x000fe2000f8e003f */
[----:B-----5:R-:W-:Y:S01]  /*d860*/  PRMT R0, RZ, 0x7610, R0 ;  /* 0x00007610ff007816 */ /* 0x020fe20000000000 */
[----:B------:R-:W-:-:S04]  /*d870*/  UMOV UR42, 0xffffffff ;  /* 0xffffffff002a7882 */ /* 0x000fc80000000000 */
[----:B--2---:R-:W-:-:S04]  /*d880*/  IMAD.WIDE.U32 R2, R5, UR12, R2 ;  /* 0x0000000c05027c25 */ /* 0x004fc8000f8e0002 */
[----:B------:R-:W-:Y:S01]  /*d890*/  IMAD R5, R5, UR13, RZ ;  /* 0x0000000d05057c24 */ /* 0x000fe2000f8e02ff */
[----:B------:R-:W-:Y:S01]  /*d8a0*/  ULDC.64 UR12, c[0x0][0x650] ;  /* 0x00019400000c7ab9 */ /* 0x000fe20000000a00 */
[----:B------:R-:W-:Y:S01]  /*d8b0*/  IMAD.MOV.U32 R19, RZ, RZ, R2 ;  /* 0x000000ffff137224 */ /* 0x000fe200078e0002 */
[----:B------:R-:W-:Y:S01]  /*d8c0*/  ISETP.GE.U32.AND P0, PT, R2, UR12, PT ;  /* 0x0000000c02007c0c */ /* 0x000fe2000bf06070 */
[----:B------:R-:W-:Y:S02]  /*d8d0*/  IMAD.IADD R22, R3, 0x1, R5 ;  /* 0x0000000103167824 */ /* 0x000fe400078e0205 */
[----:B------:R-:W-:-:S03]  /*d8e0*/  IMAD.MOV.U32 R2, RZ, RZ, -0x1 ;  /* 0xffffffffff027424 */ /* 0x000fc600078e00ff */
[----:B------:R0:W-:Y:S01]  /*d8f0*/  STL [R1+0x8], R22 ;  /* 0x0000081601007387 */ /* 0x0001e20000100800 */
[----:B------:R-:W-:-:S03]  /*d900*/  ISETP.GE.U32.AND.EX P0, PT, R22, UR13, PT, P0 ;  /* 0x0000000d16007c0c */ /* 0x000fc6000bf06100 */
[----:B------:R0:W-:Y:S04]  /*d910*/  STL [R1+0xc], R19 ;  /* 0x00000c1301007387 */ /* 0x0001e80000100800 */
[----:B------:R0:W-:Y:S06]  /*d920*/  STL [R1+0x14], R2 ;  /* 0x0000140201007387 */ /* 0x0001ec0000100800 */
[----:B------:R-:W-:Y:S05]  /*d930*/  @P0 BRA `(.L_x_264) ;  /* 0x00000004006c0947 */ /* 0x000fea0003800000 */
[----:B------:R-:W2:Y:S01]  /*d940*/  S2R R14, SR_CTAID.X ;  /* 0x00000000000e7919 */ /* 0x000ea20000002500 */
[----:B------:R-:W4:Y:S01]  /*d950*/  LDC.64 R8, c[0x0][0x628] ;  /* 0x00018a00ff087b82 */ /* 0x000f220000000a00 */
[----:B------:R-:W-:Y:S01]  /*d960*/  ULDC UR6, c[0x0][0x150] ;  /* 0x0000540000067ab9 */ /* 0x000fe20000000800 */
[----:B------:R-:W-:Y:S01]  /*d970*/  IMAD.MOV.U32 R6, RZ, RZ, R19 ;  /* 0x000000ffff067224 */ /* 0x000fe200078e0013 */
[----:B------:R-:W0:Y:S01]  /*d980*/  S2R R16, SR_CTAID.Y ;  /* 0x0000000000107919 */ /* 0x000e220000002600 */
[----:B------:R-:W-:-:S04]  /*d990*/  IMAD.MOV.U32 R7, RZ, RZ, R22 ;  /* 0x000000ffff077224 */ /* 0x000fc800078e0016 */
[----:B------:R-:W0:Y:S08]  /*d9a0*/  LDC R17, c[0x0][0x144] ;  /* 0x00005100ff117b82 */ /* 0x000e300000000800 */
[----:B------:R-:W0:Y:S08]  /*d9b0*/  LDC R10, c[0x0][0x630] ;  /* 0x00018c00ff0a7b82 */ /* 0x000e300000000800 */
[----:B------:R-:W0:Y:S01]  /*d9c0*/  LDC.64 R12, c[0x0][0x620] ;  /* 0x00018800ff0c7b82 */ /* 0x000e220000000a00 */
[----:B----4-:R-:W-:-:S04]  /*d9d0*/  ISETP.NE.U32.AND P0, PT, R8, RZ, PT ;  /* 0x000000ff0800720c */ /* 0x010fc80003f05070 */
[----:B------:R-:W-:Y:S02]  /*d9e0*/  ISETP.NE.AND.EX P0, PT, R9, RZ, PT, P0 ;  /* 0x000000ff0900720c */ /* 0x000fe40003f05300 */
[----:B--2---:R-:W-:-:S05]  /*d9f0*/  I2FP.F32.U32 R0, R14 ;  /* 0x0000000e00007245 */ /* 0x004fca0000201000 */
[----:B------:R-:W-:-:S04]  /*da00*/  FMUL R0, R0, UR6 ;  /* 0x0000000600007c20 */ /* 0x000fc80008400000 */
[----:B------:R2:W4:Y:S02]  /*da10*/  F2I.U32.TRUNC.NTZ R15, R0 ;  /* 0x00000000000f7305 */ /* 0x000524000020f000 */
[----:B------:R-:W-:Y:S05]  /*da20*/  @!P0 BRA `(.L_x_265) ;  /* 0x0000000000288947 */ /* 0x000fea0003800000 */
[----:B--2---:R-:W2:Y:S02]  /*da30*/  LDC R0, c[0x0][0x634] ;  /* 0x00018d00ff007b82 */ /* 0x004ea40000000800 */
[----:B--2---:R-:W-:-:S05]  /*da40*/  IADD3 R7, P0, R19, R0, RZ ;  /* 0x0000000013077210 */ /* 0x004fca0007f1e0ff */
[----:B------:R-:W-:-:S04]  /*da50*/  IMAD.X R11, RZ, RZ, R22, P0 ;  /* 0x000000ffff0b7224 */ /* 0x000fc800000e0616 */
[----:B0-----:R-:W-:-:S04]  /*da60*/  IMAD.WIDE.U32 R2, R11, R8, RZ ;  /* 0x000000080b027225 */ /* 0x001fc800078e00ff */
[----:B------:R-:W-:-:S04]  /*da70*/  IMAD.WIDE.U32 R4, P0, R7, R9, R2 ;  /* 0x0000000907047225 */ /* 0x000fc80007800002 */
[----:B------:R-:W-:-:S04]  /*da80*/  IMAD.WIDE.U32 R2, R7, R8, RZ ;  /* 0x0000000807027225 */ /* 0x000fc800078e00ff */
[----:B------:R-:W-:Y:S01]  /*da90*/  IMAD.X R7, RZ, RZ, RZ, P0 ;  /* 0x000000ffff077224 */ /* 0x000fe200000e06ff */
[----:B------:R-:W-:Y:S01]  /*daa0*/  IADD3 RZ, P0, R3, R4, RZ ;  /* 0x0000000403ff7210 */ /* 0x000fe20007f1e0ff */
[----:B------:R-:W-:-:S04]  /*dab0*/  IMAD.MOV.U32 R6, RZ, RZ, R5 ;  /* 0x000000ffff067224 */ /* 0x000fc800078e0005 */
[----:B------:R-:W-:-:S08]  /*dac0*/  IMAD.WIDE.U32.X R6, R11, R9, R6, P0 ;  /* 0x000000090b067225 */ /* 0x000fd000000e0406 */
.L_x_265:
[-CC-:B01----:R-:W-:Y:S01]  /*dad0*/  SHF.R.U64 R24, R6, R10.reuse, R7.reuse ;  /* 0x0000000a06187219 */ /* 0x183fe20000001207 */
[----:B------:R-:W0:Y:S01]  /*dae0*/  LDC.64 R20, c[0x0][0x640] ;  /* 0x00019000ff147b82 */ /* 0x000e220000000a00 */
[----:B--2---:R-:W-:Y:S01]  /*daf0*/  SHF.R.U32.HI R0, RZ, R10, R7 ;  /* 0x0000000aff007219 */ /* 0x004fe20000011607 */
[----:B------:R-:W-:Y:S01]  /*db00*/  IMAD.MOV.U32 R2, RZ, RZ, R19 ;  /* 0x000000ffff027224 */ /* 0x000fe200078e0013 */
[----:B------:R-:W-:Y:S01]  /*db10*/  IADD3 R5, P0, RZ, -R24, RZ ;  /* 0x80000018ff057210 */ /* 0x000fe20007f1e0ff */
[----:B----4-:R-:W-:Y:S01]  /*db20*/  IMAD.MOV R15, RZ, RZ, -R15 ;  /* 0x000000ffff0f7224 */ /* 0x010fe200078e0a0f */
[----:B------:R-:W-:Y:S01]  /*db30*/  ULDC UR6, c[0x0][0x154] ;  /* 0x0000550000067ab9 */ /* 0x000fe20000000800 */
[----:B------:R-:W-:Y:S02]  /*db40*/  IMAD.MOV.U32 R7, RZ, RZ, 0x1 ;  /* 0x00000001ff077424 */ /* 0x000fe400078e00ff */
[----:B------:R-:W1:Y:S01]  /*db50*/  LDC R4, c[0x0][0x618] ;  /* 0x00018600ff047b82 */ /* 0x000e620000000800 */
[----:B------:R-:W-:-:S02]  /*db60*/  IMAD.X R3, RZ, RZ, ~R0, P0 ;  /* 0x000000ffff037224 */ /* 0x000fc400000e0e00 */
[----:B------:R-:W-:Y:S02]  /*db70*/  IMAD R15, R17, R15, R14 ;  /* 0x0000000f110f7224 */ /* 0x000fe400078e020e */
[-C--:B------:R-:W-:Y:S02]  /*db80*/  IMAD R0, R3, R12.reuse, RZ ;  /* 0x0000000c03007224 */ /* 0x080fe400078e02ff */
[----:B------:R-:W-:Y:S01]  /*db90*/  IMAD.MOV.U32 R3, RZ, RZ, R22 ;  /* 0x000000ffff037224 */ /* 0x000fe200078e0016 */
[----:B------:R-:W2:Y:S01]  /*dba0*/  LDC R6, c[0x0][0x608] ;  /* 0x00018200ff067b82 */ /* 0x000ea20000000800 */
[----:B------:R-:W-:-:S04]  /*dbb0*/  IMAD.WIDE.U32 R2, R5, R12, R2 ;  /* 0x0000000c05027225 */ /* 0x000fc800078e0002 */
[----:B------:R-:W-:-:S03]  /*dbc0*/  IMAD R5, R5, R13, R0 ;  /* 0x0000000d05057224 */ /* 0x000fc600078e0200 */
[----:B------:R-:W4:Y:S01]  /*dbd0*/  LDC R18, c[0x0][0x658] ;  /* 0x00019600ff127b82 */ /* 0x000f220000000800 */
[----:B------:R-:W-:Y:S01]  /*dbe0*/  I2FP.F32.U32 R0, R16 ;  /* 0x0000001000007245 */ /* 0x000fe20000201000 */
[----:B------:R-:W-:Y:S01]  /*dbf0*/  IMAD.IADD R3, R3, 0x1, R5 ;  /* 0x0000000103037824 */ /* 0x000fe200078e0205 */
[----:B0-----:R-:W-:Y:S01]  /*dc00*/  ISETP.NE.U32.AND P0, PT, R20, RZ, PT ;  /* 0x000000ff1400720c */ /* 0x001fe20003f05070 */
[----:B------:R-:W-:Y:S02]  /*dc10*/  IMAD.MOV.U32 R5, RZ, RZ, -0x1 ;  /* 0xffffffffff057424 */ /* 0x000fe400078e00ff */
[----:B------:R-:W-:Y:S02]  /*dc20*/  FMUL R0, R0, UR6 ;  /* 0x0000000600007c20 */ /* 0x000fe40008400000 */
[----:B------:R-:W0:Y:S01]  /*dc30*/  LDC R13, c[0x0][0x148] ;  /* 0x00005200ff0d7b82 */ /* 0x000e220000000800 */
[----:B-1----:R-:W-:Y:S01]  /*dc40*/  SHF.R.U64 R10, R2, R4, R3 ;  /* 0x00000004020a7219 */ /* 0x002fe20000001203 */
[----:B------:R1:W0:Y:S01]  /*dc50*/  F2I.U32.TRUNC.NTZ R12, R0 ;  /* 0x00000000000c7305 */ /* 0x000222000020f000 */
[----:B------:R-:W-:-:S02]  /*dc60*/  ISETP.NE.AND.EX P0, PT, R21, RZ, PT, P0 ;  /* 0x000000ff1500720c */ /* 0x000fc40003f05300 */
[----:B------:R-:W-:-:S03]  /*dc70*/  SHF.R.U32.HI R3, RZ, R4, R3 ;  /* 0x00000004ff037219 */ /* 0x000fc60000011603 */
[----:B------:R-:W0:Y:S01]  /*dc80*/  LDC R14, c[0x0][0x600] ;  /* 0x00018000ff0e7b82 */ /* 0x000e220000000800 */
[-CC-:B--2---:R-:W-:Y:S02]  /*dc90*/  SHF.R.U64 R8, R10, R6.reuse, R3.reuse ;  /* 0x000000060a087219 */ /* 0x184fe40000001203 */
[----:B------:R-:W-:-:S05]  /*dca0*/  SHF.R.U32.HI R3, RZ, R6, R3 ;  /* 0x00000006ff037219 */ /* 0x000fca0000011603 */
[----:B------:R-:W2:Y:S01]  /*dcb0*/  LDC R19, c[0x0][0x648] ;  /* 0x00019200ff137b82 */ /* 0x000ea20000000800 */
[-CC-:B----4-:R-:W-:Y:S02]  /*dcc0*/  SHF.R.U64 R11, R8, R18.reuse, R3.reuse ;  /* 0x00000012080b7219 */ /* 0x190fe40000001203 */
[-C--:B------:R-:W-:Y:S02]  /*dcd0*/  SHF.L.U32 R5, R5, R18.reuse, RZ ;  /* 0x0000001205057219 */ /* 0x080fe400000006ff */
[-C--:B------:R-:W-:Y:S01]  /*dce0*/  SHF.R.U32.HI R3, RZ, R18.reuse, R3 ;  /* 0x00000012ff037219 */ /* 0x080fe20000011603 */
[----:B------:R-:W-:Y:S01]  /*dcf0*/  IMAD.MOV.U32 R2, RZ, RZ, R11 ;  /* 0x000000ffff027224 */ /* 0x000fe200078e000b */
[----:B------:R-:W-:Y:S01]  /*dd00*/  SHF.L.U32 R40, R7, R18, RZ ;  /* 0x0000001207287219 */ /* 0x000fe200000006ff */
[----:B------:R-:W4:Y:S01]  /*dd10*/  LDC R22, c[0x0][0x638] ;  /* 0x00018e00ff167b82 */ /* 0x000f220000000800 */
[----:B------:R-:W-:-:S07]  /*dd20*/  LOP3.LUT R17, RZ, R5, RZ, 0x33, !PT ;  /* 0x00000005ff117212 */ /* 0x000fce00078e33ff */
[----:B------:R-:W0:Y:S01]  /*dd30*/  LDC R23, c[0x0][0x610] ;  /* 0x00018400ff177b82 */ /* 0x000e220000000800 */
[----:B-1----:R-:W-:Y:S05]  /*dd40*/  @!P0 BRA `(.L_x_266) ;  /* 0x0000000000288947 */ /* 0x002fea0003800000 */
        /* <DEDUP_REMOVED lines=10> */
.L_x_266:
[----:B--2---:R-:W-:Y:S01]  /*ddf0*/  SHF.R.U64 R0, R2, R19, R3 ;  /* 0x0000001302007219 */ /* 0x004fe20000001203 */
[----:B0-----:R-:W-:Y:S01]  /*de00*/  VIADD R3, R14, 0xffffffff ;  /* 0xffffffff0e037836 */ /* 0x001fe20000000000 */
[----:B------:R-:W-:Y:S01]  /*de10*/  LOP3.LUT R5, R8, R17, RZ, 0xc0, !PT ;  /* 0x0000001108057212 */ /* 0x000fe200078ec0ff */
[----:B------:R-:W-:Y:S01]  /*de20*/  IMAD.MOV R12, RZ, RZ, -R12 ;  /* 0x000000ffff0c7224 */ /* 0x000fe200078e0a0c */
[----:B------:R-:W-:Y:S01]  /*de30*/  R2UR UR42, R24 ;  /* 0x00000000182a72ca */ /* 0x000fe200000e0000 */
[----:B------:R-:W-:Y:S01]  /*de40*/  IMAD.MOV R2, RZ, RZ, -R0 ;  /* 0x000000ffff027224 */ /* 0x000fe200078e0a00 */
[----:B------:R-:W-:Y:S01]  /*de50*/  LOP3.LUT R3, R10, R3, RZ, 0xc0, !PT ;  /* 0x000000030a037212 */ /* 0x000fe200078ec0ff */
[----:B------:R-:W-:Y:S02]  /*de60*/  IMAD R40, R40, R0, R5 ;  /* 0x0000000028287224 */ /* 0x000fe400078e0205 */
[----:B------:R-:W-:Y:S02]  /*de70*/  @P4 IMAD R15, R13, R12, R16 ;  /* 0x0000000c0d0f4224 */ /* 0x000fe400078e0210 */
[----:B----4-:R-:W-:-:S02]  /*de80*/  IMAD R0, R2, R22, R11 ;  /* 0x0000001602007224 */ /* 0x010fc400078e020b */
[----:B------:R-:W-:Y:S02]  /*de90*/  IMAD R40, R40, R23, R15 ;  /* 0x0000001728287224 */ /* 0x000fe400078e020f */
[----:B------:R-:W-:Y:S02]  /*dea0*/  IMAD R3, R0, R14, R3 ;  /* 0x0000000e00037224 */ /* 0x000fe400078e0203 */
[----:B------:R-:W-:-:S03]  /*deb0*/  IMAD.MOV.U32 R0, RZ, RZ, 0x1 ;  /* 0x00000001ff007424 */ /* 0x000fc600078e00ff */
[----:B------:R-:W-:Y:S02]  /*dec0*/  SEL R2, R3, R40, !P4 ;  /* 0x0000002803027207 */ /* 0x000fe40006000000 */
[----:B------:R-:W-:-:S03]  /*ded0*/  SEL R40, R40, R3, !P4 ;  /* 0x0000000328287207 */ /* 0x000fc60006000000 */
[----:B------:R2:W-:Y:S04]  /*dee0*/  STL [R1+0x14], R2 ;  /* 0x0000140201007387 */ /* 0x0005e80000100800 */
.L_x_264:
[----:B------:R4:W-:Y:S01]  /*def0*/  STL [R1+0x10], R40 ;  /* 0x0000102801007387 */ /* 0x0009e20000100800 */
[----:B------:R-:W-:-:S13]  /*df00*/  LOP3.LUT P0, RZ, R0, 0xff, RZ, 0xc0, !PT ;  /* 0x000000ff00ff7812 */ /* 0x000fda000780c0ff */
[----:B----4-:R-:W-:Y:S05]  /*df10*/  @P0 BRA `(.L_x_267) ;  /* 0xffffff3000fc0947 */ /* 0x010fea000383ffff */
[----:B------:R-:W-:Y:S05]  /*df20*/  EXIT ;  /* 0x000000000000794d */ /* 0x000fea0003800000 */
.L_x_7:
[----:B------:R-:W2:Y:S01]  /*df30*/  LDL R22, [R1+0xc] ;  /* 0x00000c0001167983 */ /* 0x000ea20000100800 */
[----:B------:R-:W-:-:S03]  /*df40*/  ULDC.64 UR4, c[0x0][0x650] ;  /* 0x0001940000047ab9 */ /* 0x000fc60000000a00 */
[----:B0-----:R-:W3:Y:S01]  /*df50*/  LDL R23, [R1+0x8] ;  /* 0x0000080001177983 */ /* 0x001ee20000100800 */
[----:B------:R-:W-:Y:S01]  /*df60*/  PRMT R4, RZ, 0x7610, R4 ;  /* 0x00007610ff047816 */ /* 0x000fe20000000004 */
[----:B------:R-:W-:Y:S02]  /*df70*/  IMAD.MOV.U32 R5, RZ, RZ, -0x1 ;  /* 0xffffffffff057424 */ /* 0x000fe400078e00ff */
[----:B------:R-:W-:Y:S02]  /*df80*/  IMAD.MOV.U32 R7, RZ, RZ, -0x1 ;  /* 0xffffffffff077424 */ /* 0x000fe400078e00ff */
[----:B------:R-:W-:Y:S01]  /*df90*/  IMAD.MOV.U32 R6, RZ, RZ, -0x1 ;  /* 0xffffffffff067424 */ /* 0x000fe200078e00ff */
[----:B--2---:R-:W-:-:S04]  /*dfa0*/  ISETP.GE.U32.AND P0, PT, R22, UR4, PT ;  /* 0x0000000416007c0c */ /* 0x004fc8000bf06070 */
[----:B---3--:R-:W-:-:S13]  /*dfb0*/  ISETP.GE.U32.AND.EX P0, PT, R23, UR5, PT, P0 ;  /* 0x0000000517007c0c */ /* 0x008fda000bf06100 */
[----:B------:R-:W-:Y:S05]  /*dfc0*/  @P0 BRA `(.L_x_268) ;  /* 0x00000004002c0947 */ /* 0x000fea0003800000 */
[----:B------:R-:W0:Y:S01]  /*dfd0*/  LDC.64 R14, c[0x0][0x628] ;  /* 0x00018a00ff0e7b82 */ /* 0x000e220000000a00 */
[----:B------:R-:W-:Y:S02]  /*dfe0*/  IMAD.MOV.U32 R8, RZ, RZ, R22 ;  /* 0x000000ffff087224 */ /* 0x000fe400078e0016 */
[----:B------:R-:W-:-:S05]  /*dff0*/  IMAD.MOV.U32 R9, RZ, RZ, R23 ;  /* 0x000000ffff097224 */ /* 0x000fca00078e0017 */
[----:B------:R-:W1:Y:S08]  /*e000*/  LDC R10, c[0x0][0x630] ;  /* 0x00018c00ff0a7b82 */ /* 0x000e700000000800 */
[----:B------:R-:W2:Y:S01]  /*e010*/  LDC.64 R16, c[0x0][0x620] ;  /* 0x00018800ff107b82 */ /* 0x000ea20000000a00 */
[----:B0-----:R-:W-:-:S04]  /*e020*/  ISETP.NE.U32.AND P0, PT, R14, RZ, PT ;  /* 0x000000ff0e00720c */ /* 0x001fc80003f05070 */
[----:B------:R-:W-:-:S13]  /*e030*/  ISETP.NE.AND.EX P0, PT, R15, RZ, PT, P0 ;  /* 0x000000ff0f00720c */ /* 0x000fda0003f05300 */
[----:B-12---:R-:W-:Y:S05]  /*e040*/  @!P0 BRA `(.L_x_269) ;  /* 0x0000000000288947 */ /* 0x006fea0003800000 */
[----:B------:R-:W0:Y:S02]  /*e050*/  LDC R4, c[0x0][0x634] ;  /* 0x00018d00ff047b82 */ /* 0x000e240000000800 */
[----:B0-----:R-:W-:-:S05]  /*e060*/  IADD3 R9, P0, R22, R4, RZ ;  /* 0x0000000416097210 */ /* 0x001fca0007f1e0ff */
        /* <DEDUP_REMOVED lines=8> */
.L_x_269:
[----:B------:R-:W0:Y:S01]  /*e0f0*/  LDC.64 R20, c[0x0][0x640] ;  /* 0x00019000ff147b82 */ /* 0x000e220000000a00 */
[-CC-:B------:R-:W-:Y:S02]  /*e100*/  SHF.R.U64 R14, R8, R10.reuse, R9.reuse ;  /* 0x0000000a080e7219 */ /* 0x180fe40000001209 */
[----:B------:R-:W-:Y:S02]  /*e110*/  SHF.R.U32.HI R4, RZ, R10, R9 ;  /* 0x0000000aff047219 */ /* 0x000fe40000011609 */
[----:B------:R-:W-:-:S03]  /*e120*/  IADD3 R7, P0, RZ, -R14, RZ ;  /* 0x8000000eff077210 */ /* 0x000fc60007f1e0ff */
[----:B------:R-:W1:Y:S02]  /*e130*/  LDC R8, c[0x0][0x618] ;  /* 0x00018600ff087b82 */ /* 0x000e640000000800 */
[----:B------:R-:W-:Y:S02]  /*e140*/  IMAD.X R5, RZ, RZ, ~R4, P0 ;  /* 0x000000ffff057224 */ /* 0x000fe400000e0e04 */
[----:B------:R-:W-:Y:S02]  /*e150*/  IMAD.MOV.U32 R4, RZ, RZ, R22 ;  /* 0x000000ffff047224 */ /* 0x000fe400078e0016 */
[-C--:B------:R-:W-:Y:S02]  /*e160*/  IMAD R6, R5, R16.reuse, RZ ;  /* 0x0000001005067224 */ /* 0x080fe400078e02ff */
[----:B------:R-:W2:Y:S01]  /*e170*/  LDC R18, c[0x0][0x608] ;  /* 0x00018200ff127b82 */ /* 0x000ea20000000800 */
[----:B------:R-:W-:Y:S02]  /*e180*/  IMAD.MOV.U32 R5, RZ, RZ, R23 ;  /* 0x000000ffff057224 */ /* 0x000fe400078e0017 */
[----:B------:R-:W-:-:S05]  /*e190*/  IMAD.WIDE.U32 R4, R7, R16, R4 ;  /* 0x0000001007047225 */ /* 0x000fca00078e0004 */
[----:B------:R-:W3:Y:S01]  /*e1a0*/  LDC R19, c[0x0][0x658] ;  /* 0x00019600ff137b82 */ /* 0x000ee20000000800 */
[----:B------:R-:W-:Y:S01]  /*e1b0*/  IMAD R7, R7, R17, R6 ;  /* 0x0000001107077224 */ /* 0x000fe200078e0206 */
[----:B0-----:R-:W-:Y:S01]  /*e1c0*/  ISETP.NE.U32.AND P0, PT, R20, RZ, PT ;  /* 0x000000ff1400720c */ /* 0x001fe20003f05070 */
[----:B------:R-:W-:Y:S02]  /*e1d0*/  IMAD.MOV.U32 R6, RZ, RZ, -0x1 ;  /* 0xffffffffff067424 */ /* 0x000fe400078e00ff */
[----:B------:R-:W-:Y:S01]  /*e1e0*/  IMAD.IADD R5, R5, 0x1, R7 ;  /* 0x0000000105057824 */ /* 0x000fe200078e0207 */
[----:B------:R-:W-:Y:S02]  /*e1f0*/  ISETP.NE.AND.EX P0, PT, R21, RZ, PT, P0 ;  /* 0x000000ff1500720c */ /* 0x000fe40003f05300 */
[----:B------:R-:W0:Y:S02]  /*e200*/  LDC R17, c[0x0][0x600] ;  /* 0x00018000ff117b82 */ /* 0x000e240000000800 */
[----:B-1----:R-:W-:-:S02]  /*e210*/  SHF.R.U64 R10, R4, R8, R5 ;  /* 0x00000008040a7219 */ /* 0x002fc40000001205 */
[----:B------:R-:W-:-:S04]  /*e220*/  SHF.R.U32.HI R5, RZ, R8, R5 ;  /* 0x00000008ff057219 */ /* 0x000fc80000011605 */
[----:B------:R-:W1:Y:S01]  /*e230*/  LDC R22, c[0x0][0x648] ;  /* 0x00019200ff167b82 */ /* 0x000e620000000800 */
[-CC-:B--2---:R-:W-:Y:S02]  /*e240*/  SHF.R.U64 R15, R10, R18.reuse, R5.reuse ;  /* 0x000000120a0f7219 */ /* 0x184fe40000001205 */
[----:B------:R-:W-:Y:S01]  /*e250*/  SHF.R.U32.HI R4, RZ, R18, R5 ;  /* 0x00000012ff047219 */ /* 0x000fe20000011605 */
[----:B------:R-:W-:-:S04]  /*e260*/  IMAD.MOV.U32 R18, RZ, RZ, 0x1 ;  /* 0x00000001ff127424 */ /* 0x000fc800078e00ff */
[----:B------:R-:W2:Y:S01]  /*e270*/  LDC R23, c[0x0][0x638] ;  /* 0x00018e00ff177b82 */ /* 0x000ea20000000800 */
[-CC-:B---3--:R-:W-:Y:S02]  /*e280*/  SHF.R.U64 R16, R15, R19.reuse, R4.reuse ;  /* 0x000000130f107219 */ /* 0x188fe40000001204 */
[-C--:B------:R-:W-:Y:S02]  /*e290*/  SHF.L.U32 R6, R6, R19.reuse, RZ ;  /* 0x0000001306067219 */ /* 0x080fe400000006ff */
[----:B------:R-:W-:Y:S01]  /*e2a0*/  SHF.R.U32.HI R5, RZ, R19, R4 ;  /* 0x00000013ff057219 */ /* 0x000fe20000011604 */
[----:B------:R-:W-:Y:S01]  /*e2b0*/  IMAD.MOV.U32 R4, RZ, RZ, R16 ;  /* 0x000000ffff047224 */ /* 0x000fe200078e0010 */
[----:B------:R-:W-:Y:S01]  /*e2c0*/  LOP3.LUT R24, RZ, R6, RZ, 0x33, !PT ;  /* 0x00000006ff187212 */ /* 0x000fe200078e33ff */
[----:B------:R-:W3:Y:S01]  /*e2d0*/  LDC R25, c[0x0][0x610] ;  /* 0x00018400ff197b82 */ /* 0x000ee20000000800 */
[----:B------:R-:W-:Y:S05]  /*e2e0*/  @!P0 BRA `(.L_x_270) ;  /* 0x0000000000288947 */ /* 0x000fea0003800000 */
        /* <DEDUP_REMOVED lines=10> */
.L_x_270:
[----:B-1----:R-:W-:Y:S01]  /*e390*/  SHF.R.U64 R4, R4, R22, R5 ;  /* 0x0000001604047219 */ /* 0x002fe20000001205 */
[----:B0-----:R-:W-:Y:S01]  /*e3a0*/  VIADD R7, R17, 0xffffffff ;  /* 0xffffffff11077836 */ /* 0x001fe20000000000 */
[----:B------:R-:W-:Y:S01]  /*e3b0*/  SHF.L.U32 R18, R18, R19, RZ ;  /* 0x0000001312127219 */ /* 0x000fe200000006ff */
[----:B------:R-:W-:Y:S01]  /*e3c0*/  @P4 IMAD R0, R11, R12, R2 ;  /* 0x0000000c0b004224 */ /* 0x000fe200078e0202 */
[----:B------:R-:W-:Y:S01]  /*e3d0*/  LOP3.LUT R3, R15, R24, RZ, 0xc0, !PT ;  /* 0x000000180f037212 */ /* 0x000fe200078ec0ff */
[----:B------:R-:W-:Y:S01]  /*e3e0*/  IMAD.MOV R5, RZ, RZ, -R4 ;  /* 0x000000ffff057224 */ /* 0x000fe200078e0a04 */
[----:B------:R-:W-:Y:S01]  /*e3f0*/  LOP3.LUT R7, R10, R7, RZ, 0xc0, !PT ;  /* 0x000000070a077212 */ /* 0x000fe200078ec0ff */
[----:B------:R-:W-:Y:S02]  /*e400*/  IMAD.MOV.U32 R6, RZ, RZ, R14 ;  /* 0x000000ffff067224 */ /* 0x000fe400078e000e */
[----:B------:R-:W-:Y:S02]  /*e410*/  IMAD R3, R18, R4, R3 ;  /* 0x0000000412037224 */ /* 0x000fe400078e0203 */
[----:B--2---:R-:W-:-:S02]  /*e420*/  IMAD R2, R5, R23, R16 ;  /* 0x0000001705027224 */ /* 0x004fc400078e0210 */
[----:B---3--:R-:W-:Y:S02]  /*e430*/  IMAD R0, R3, R25, R0 ;  /* 0x0000001903007224 */ /* 0x008fe400078e0200 */
[----:B------:R-:W-:Y:S02]  /*e440*/  IMAD R5, R2, R17, R7 ;  /* 0x0000001102057224 */ /* 0x000fe400078e0207 */
[----:B------:R-:W-:-:S03]  /*e450*/  IMAD.MOV.U32 R4, RZ, RZ, 0x1 ;  /* 0x00000001ff047424 */ /* 0x000fc600078e00ff */
[----:B------:R-:W-:Y:S02]  /*e460*/  SEL R7, R5, R0, !P4 ;  /* 0x0000000005077207 */ /* 0x000fe40006000000 */
[----:B------:R-:W-:-:S07]  /*e470*/  SEL R5, R0, R5, !P4 ;  /* 0x0000000500057207 */ /* 0x000fce0006000000 */
.L_x_268:
[----:B------:R-:W-:-:S08]  /*e480*/  NOP ;  /* 0x0000000000007918 */ /* 0x000fd00000000000 */
[----:B------:R-:W0:-:S00]  /*e490*/  USETMAXREG.DEALLOC.CTAPOOL 0x28 ;  /* 0x00000028000079c8 */ /* 0x000e0000080e0500 */
[----:B------:R-:W-:-:S13]  /*e4a0*/  ISETP.NE.AND P0, PT, RZ, UR6, PT ;  /* 0x00000006ff007c0c */ /* 0x000fda000bf05270 */
[----:B------:R-:W-:Y:S05]  /*e4b0*/  @P0 EXIT ;  /* 0x000000000000094d */ /* 0x000fea0003800000 */
[----:B0-----:R-:W-:Y:S01]  /*e4c0*/  LOP3.LUT P0, RZ, R4, 0xff, RZ, 0xc0, !PT ;  /* 0x000000ff04ff7812 */ /* 0x001fe2000780c0ff */
[----:B------:R-:W-:Y:S02]  /*e4d0*/  IMAD.MOV.U32 R8, RZ, RZ, 0x1 ;  /* 0x00000001ff087424 */ /* 0x000fe400078e00ff */
[----:B------:R-:W-:-:S10]  /*e4e0*/  IMAD.MOV.U32 R11, RZ, RZ, RZ ;  /* 0x000000ffff0b7224 */ /* 0x000fd400078e00ff */
[----:B------:R-:W-:Y:S05]  /*e4f0*/  @!P0 BRA `(.L_x_271) ;  /* 0x0000000c005c8947 */ /* 0x000fea0003800000 */
[----:B------:R-:W0:Y:S01]  /*e500*/  S2R R0, SR_CgaCtaId ;  /* 0x0000000000007919 */ /* 0x000e220000008800 */
[----:B------:R-:W-:Y:S01]  /*e510*/  ULDC UR4, c[0x0][0x28c] ;  /* 0x0000a30000047ab9 */ /* 0x000fe20000000800 */
[----:B------:R-:W-:Y:S01]  /*e520*/  ULDC UR5, c[0x0][0x600] ;  /* 0x0001800000057ab9 */ /* 0x000fe20000000800 */
[----:B------:R-:W-:Y:S01]  /*e530*/  UIADD3 UR10, UR4, 0x7f, URZ ;  /* 0x0000007f040a7890 */ /* 0x000fe2000fffe03f */
[----:B------:R-:W-:Y:S01]  /*e540*/  BSSY B0, `(.L_x_271) ;  /* 0x00000d2000007945 */ /* 0x000fe20003800000 */
[----:B------:R-:W-:Y:S01]  /*e550*/  ULDC UR6, c[0x0][0x658] ;  /* 0x0001960000067ab9 */ /* 0x000fe20000000800 */
[----:B------:R-:W-:Y:S01]  /*e560*/  UMOV UR11, 0x1 ;  /* 0x00000001000b7882 */ /* 0x000fe20000000000 */
[----:B------:R-:W-:Y:S01]  /*e570*/  UIADD3 UR4, UR5, -0x1, URZ ;  /* 0xffffffff05047890 */ /* 0x000fe2000fffe03f */
[----:B------:R-:W-:Y:S01]  /*e580*/  IMAD.MOV.U32 R10, RZ, RZ, 0x1 ;  /* 0x00000001ff0a7424 */ /* 0x000fe200078e00ff */
[----:B------:R-:W-:Y:S01]  /*e590*/  UMOV UR9, 0xffffffff ;  /* 0xffffffff00097882 */ /* 0x000fe20000000000 */
[----:B------:R-:W-:Y:S01]  /*e5a0*/  USHF.L.U32 UR5, UR11, UR6, URZ ;  /* 0x000000060b057299 */ /* 0x000fe2000800063f */
[----:B------:R-:W-:Y:S01]  /*e5b0*/  IMAD.MOV.U32 R8, RZ, RZ, 0x1 ;  /* 0x00000001ff087424 */ /* 0x000fe200078e00ff */
[----:B------:R-:W-:Y:S01]  /*e5c0*/  USHF.R.S32.HI UR11, URZ, 0x1f, UR10 ;  /* 0x0000001f3f0b7899 */ /* 0x000fe2000801140a */
[----:B------:R-:W-:Y:S01]  /*e5d0*/  IMAD.MOV.U32 R11, RZ, RZ, RZ ;  /* 0x000000ffff0b7224 */ /* 0x000fe200078e00ff */
[----:B------:R-:W-:Y:S01]  /*e5e0*/  ULDC UR8, c[0x0][0xc] ;  /* 0x0000030000087ab9 */ /* 0x000fe20000000800 */
[----:B------:R-:W-:-:S02]  /*e5f0*/  USHF.L.U32 UR12, UR9, UR6, URZ ;  /* 0x00000006090c7299 */ /* 0x000fc4000800063f */
[----:B------:R-:W-:Y:S01]  /*e600*/  ULEA.HI UR11, UR11, UR10, URZ, 0x7 ;  /* 0x0000000a0b0b7291 */ /* 0x000fe2000f8f383f */
[----:B------:R-:W-:Y:S01]  /*e610*/  ULDC UR9, c[0x0][0x10] ;  /* 0x0000040000097ab9 */ /* 0x000fe20000000800 */
[----:B------:R-:W-:Y:S01]  /*e620*/  ULDC UR6, c[0x0][0x14] ;  /* 0x0000050000067ab9 */ /* 0x000fe20000000800 */
[----:B------:R-:W-:Y:S02]  /*e630*/  UIMAD.WIDE.U32 UR8, UR8, UR9, URZ ;  /* 0x00000009080872a5 */ /* 0x000fe4000f8e003f */
[----:B------:R-:W-:Y:S02]  /*e640*/  USHF.R.S32.HI UR19, URZ, 0x7, UR11 ;  /* 0x000000073f137899 */ /* 0x000fe4000801140b */
[----:B------:R-:W-:Y:S02]  /*e650*/  UIMAD.WIDE.U32 UR22, UR8, UR6, URZ ;  /* 0x00000006081672a5 */ /* 0x000fe4000f8e003f */
[----:B------:R-:W-:Y:S02]  /*e660*/  UIMAD UR13, UR9, UR6, URZ ;  /* 0x00000006090d72a4 */ /* 0x000fe4000f8e023f */
[----:B------:R-:W-:-:S02]  /*e670*/  ULOP3.LUT UR26, UR7, 0x2, URZ, 0xfc, !UPT ;  /* 0x00000002071a7892 */ /* 0x000fc4000f8efc3f */
[----:B------:R-:W-:Y:S01]  /*e680*/  ULOP3.LUT UR20, URZ, UR12, URZ, 0x33, !UPT ;  /* 0x0000000c3f147292 */ /* 0x000fe2000f8e333f */
[----:B0-----:R-:W-:Y:S01]  /*e690*/  LOP3.LUT R0, R0, 0x1, RZ, 0xc0, !PT ;  /* 0x0000000100007812 */ /* 0x001fe200078ec0ff */
[----:B------:R-:W-:Y:S02]  /*e6a0*/  UIADD3 UR13, UR23, UR13, URZ ;  /* 0x0000000d170d7290 */ /* 0x000fe4000fffe03f */
[----:B------:R-:W-:Y:S01]  /*e6b0*/  UIADD3 UR27, UR19, 0x1, URZ ;  /* 0x00000001131b7890 */ /* 0x000fe2000fffe03f */
[----:B------:R-:W-:-:S11]  /*e6c0*/  ULDC.64 UR24, c[0x0][0x198] ;  /* 0x0000660000187ab9 */ /* 0x000fd60000000a00 */
.L_x_282:
[----:B------:R-:W-:-:S03]  /*e6d0*/  UMOV UR6, 0xffffffff ;  /* 0xffffffff00067882 */ /* 0x000fc60000000000 */
[----:B------:R-:W-:Y:S05]  /*e6e0*/  BRA.DIV UR6, `(.L_x_272) ;  /* 0x0000000e06f87947 */ /* 0x000fea000b800000 */
[----:B------:R-:W-:-:S13]  /*e6f0*/  ELECT P0, URZ, PT ;  /* 0x00000000003f782f */ /* 0x000fda0003800000 */
.L_x_294:
[----:B------:R-:W0:Y:S01]  /*e700*/  LDC R2, c[0x0][0x28c] ;  /* 0x0000a300ff027b82 */ /* 0x000e220000000800 */
[----:B------:R-:W-:Y:S01]  /*e710*/  BSSY B1, `(.L_x_273) ;  /* 0x000003b000017945 */ /* 0x000fe20003800000 */
[----:B0-----:R-:W-:-:S13]  /*e720*/  ISETP.LT.OR P0, PT, R2, 0x1, !P0 ;  /* 0x000000010200780c */ /* 0x001fda0004701670 */
[----:B------:R-:W-:Y:S05]  /*e730*/  @P0 BRA `(.L_x_274) ;  /* 0x0000000000e00947 */ /* 0x000fea0003800000 */
[----:B------:R-:W-:Y:S02]  /*e740*/  IMAD R7, R7, 0x2, R0 ;  /* 0x0000000207077824 */ /* 0x000fe400078e0200 */
[----:B------:R-:W-:Y:S02]  /*e750*/  IMAD R9, R5, 0xc0, RZ ;  /* 0x000000c005097824 */ /* 0x000fe400078e02ff */
[----:B------:R-:W-:Y:S02]  /*e760*/  IMAD.MOV.U32 R14, RZ, RZ, RZ ;  /* 0x000000ffff0e7224 */ /* 0x000fe400078e00ff */
[----:B------:R-:W-:Y:S02]  /*e770*/  IMAD.U32 R15, RZ, RZ, UR27 ;  /* 0x0000001bff0f7e24 */ /* 0x000fe4000f8e00ff */
[----:B------:R-:W-:Y:S02]  /*e780*/  IMAD.MOV.U32 R2, RZ, RZ, R8 ;  /* 0x000000ffff027224 */ /* 0x000fe400078e0008 */
[----:B------:R-:W-:-:S02]  /*e790*/  IMAD.MOV.U32 R3, RZ, RZ, R11 ;  /* 0x000000ffff037224 */ /* 0x000fc400078e000b */
[----:B------:R-:W-:-:S07]  /*e7a0*/  IMAD R7, R7, 0x38, RZ ;  /* 0x0000003807077824 */ /* 0x000fce00078e02ff */
.L_x_277:
[----:B------:R-:W0:Y:S01]  /*e7b0*/  S2R R5, SR_CgaCtaId ;  /* 0x0000000000057919 */ /* 0x000e220000008800 */
[----:B------:R-:W-:Y:S01]  /*e7c0*/  MOV R4, 0x400 ;  /* 0x0000040000047802 */ /* 0x000fe20000000f00 */
[----:B------:R-:W1:Y:S03]  /*e7d0*/  S2R R16, SR_TID.X ;  /* 0x0000000000107919 */ /* 0x000e660000002100 */
[----:B0-----:R-:W-:Y:S02]  /*e7e0*/  LEA R12, R5, R4, 0x18 ;  /* 0x00000004050c7211 */ /* 0x001fe400078ec0ff */
[----:B------:R-:W-:Y:S02]  /*e7f0*/  SHF.L.U32 R4, R2, 0x1f, RZ ;  /* 0x0000001f02047819 */ /* 0x000fe400000006ff */
[----:B-1----:R-:W-:Y:S01]  /*e800*/  LOP3.LUT P1, RZ, R16, 0x7f, RZ, 0xc0, !PT ;  /* 0x0000007f10ff7812 */ /* 0x002fe2000782c0ff */
[----:B------:R-:W-:-:S04]  /*e810*/  IMAD R13, R3, 0x8, R12 ;  /* 0x00000008030d7824 */ /* 0x000fc800078e020c */
[----:B------:R-:W0:Y:S08]  /*e820*/  SYNCS.PHASECHK.TRANS64.TRYWAIT P0, [R13+URZ+0x28], R4 ;  /* 0x000028040d0075a7 */ /* 0x000e30000800017f */
[----:B------:R-:W1:Y:S01]  /*e830*/  @!P1 LDC R5, c[0x0][0x500] ;  /* 0x00014000ff059b82 */ /* 0x000e620000000800 */
[----:B0-----:R-:W-:Y:S05]  /*e840*/  @!P0 BRA `(.L_x_275) ;  /* 0x0000000c00c08947 */ /* 0x001fea0003800000 */
.L_x_295:
[----:B------:R-:W-:Y:S01]  /*e850*/  UPRMT UR6, UR26, 0x9910, URZ ;  /* 0x000099101a067896 */ /* 0x000fe2000800003f */
[----:B-1----:R1:W-:Y:S03]  /*e860*/  @!P1 SYNCS.ARRIVE.TRANS64 RZ, [R13+URZ], R5 ;  /* 0x000000050dff99a7 */ /* 0x0023e6000800003f */
[----:B------:R-:W-:-:S06]  /*e870*/  UISETP.NE.AND UP0, UPT, UR6, 0x2, UPT ;  /* 0x000000020600788c */ /* 0x000fcc000bf05270 */
[----:B------:R-:W-:-:S13]  /*e880*/  PLOP3.LUT P0, PT, PT, PT, UP0, 0x80, 0x0 ;  /* 0x000000000000781c */ /* 0x000fda0003f0f008 */
[----:B-1----:R-:W-:Y:S05]  /*e890*/  @P0 BRA `(.L_x_276) ;  /* 0x0000000000040947 */ /* 0x002fea0003800000 */
[----:B------:R-:W-:Y:S01]  /*e8a0*/  BPT.TRAP 0x1 ;  /* 0x000000040000795c */ /* 0x000fe20000300000 */
.L_x_276:
[----:B0-----:R-:W-:Y:S01]  /*e8b0*/  IMAD R4, R3, 0x2, R0 ;  /* 0x0000000203047824 */ /* 0x001fe200078e0200 */
[----:B------:R-:W-:Y:S01]  /*e8c0*/  R2UR UR9, R13 ;  /* 0x000000000d0972ca */ /* 0x000fe200000e0000 */
[--C-:B------:R-:W-:Y:S01]  /*e8d0*/  IMAD R5, R3, 0x6000, R12.reuse ;  /* 0x0000600003057824 */ /* 0x100fe200078e020c */
[----:B------:R-:W-:Y:S01]  /*e8e0*/  UIADD3 UR14, UP0, UR24, 0xf0, URZ ;  /* 0x000000f0180e7890 */ /* 0x000fe2000ff1e03f */
[----:B------:R-:W-:Y:S01]  /*e8f0*/  IMAD R4, R4, 0x1c00, R12 ;  /* 0x00001c0004047824 */ /* 0x000fe200078e020c */
[----:B------:R-:W-:Y:S01]  /*e900*/  R2UR UR11, R9 ;  /* 0x00000000090b72ca */ /* 0x000fe200000e0000 */
[----:B------:R-:W-:Y:S01]  /*e910*/  VIADD R15, R15, 0xffffffff ;  /* 0xffffffff0f0f7836 */ /* 0x000fe20000000000 */
[----:B------:R-:W-:Y:S01]  /*e920*/  R2UR UR6, R5 ;  /* 0x00000000050672ca */ /* 0x000fe200000e0000 */
[----:B------:R-:W-:Y:S01]  /*e930*/  UIADD3 UR28, UP1, UR24, 0x1f0, URZ ;  /* 0x000001f0181c7890 */ /* 0x000fe2000ff3e03f */
[----:B------:R-:W-:Y:S01]  /*e940*/  R2UR UR8, R4 ;  /* 0x00000000040872ca */ /* 0x000fe200000e0000 */
[----:B------:R-:W-:Y:S01]  /*e950*/  UIADD3.X UR15, URZ, UR25, URZ, UP0, !UPT ;  /* 0x000000193f0f7290 */ /* 0x000fe200087fe43f */
[----:B------:R-:W-:Y:S01]  /*e960*/  R2UR UR10, R14 ;  /* 0x000000000e0a72ca */ /* 0x000fe200000e0000 */
[----:B------:R-:W-:Y:S01]  /*e970*/  VIADD R3, R3, 0x1 ;  /* 0x0000000103037836 */ /* 0x000fe20000000000 */
[----:B------:R-:W-:Y:S01]  /*e980*/  R2UR UR12, R6 ;  /* 0x00000000060c72ca */ /* 0x000fe200000e0000 */
[----:B------:R-:W-:Y:S01]  /*e990*/  UIADD3.X UR29, URZ, UR25, URZ, UP1, !UPT ;  /* 0x000000193f1d7290 */ /* 0x000fe20008ffe43f */
[----:B------:R-:W-:Y:S01]  /*e9a0*/  R2UR UR21, R7 ;  /* 0x00000000071572ca */ /* 0x000fe200000e0000 */
[----:B------:R-:W-:Y:S01]  /*e9b0*/  UMOV UR16, 0x0 ;  /* 0x0000000000107882 */ /* 0x000fe20000000000 */
[----:B------:R-:W-:Y:S01]  /*e9c0*/  ISETP.GT.AND P1, PT, R15, 0x1, PT ;  /* 0x000000010f00780c */ /* 0x000fe20003f24270 */
[----:B------:R-:W-:Y:S01]  /*e9d0*/  UMOV UR17, 0x10000000 ;  /* 0x1000000000117882 */ /* 0x000fe20000000000 */
[C---:B------:R-:W-:Y:S01]  /*e9e0*/  ISETP.NE.AND P0, PT, R3.reuse, 0x5, PT ;  /* 0x000000050300780c */ /* 0x040fe20003f05270 */
[----:B------:R-:W-:Y:S01]  /*e9f0*/  UIADD3 UR6, UR6, 0x100, URZ ;  /* 0x0000010006067890 */ /* 0x000fe2000fffe03f */
[----:B------:R-:W-:Y:S01]  /*ea00*/  VIADD R14, R14, 0x80 ;  /* 0x000000800e0e7836 */ /* 0x000fe20000000000 */
[----:B------:R-:W-:Y:S01]  /*ea10*/  UIADD3 UR18, UR8, 0x1e100, URZ ;  /* 0x0001e10008127890 */ /* 0x000fe2000fffe03f */
[----:B------:R-:W-:Y:S01]  /*ea20*/  SEL R5, RZ, 0x1, P0 ;  /* 0x00000001ff057807 */ /* 0x000fe20000000000 */
[----:B------:R-:W-:Y:S01]  /*ea30*/  UMOV UR30, 0x30000 ;  /* 0x00030000001e7882 */ /* 0x000fe20000000000 */
[----:B------:R-:W-:-:S02]  /*ea40*/  SEL R3, R3, RZ, P0 ;  /* 0x000000ff03037207 */ /* 0x000fc40000000000 */
[----:B------:R-:W-:Y:S01]  /*ea50*/  UMOV UR8, UR6 ;  /* 0x0000000600087c82 */ /* 0x000fe20008000000 */
[----:B------:R-:W-:Y:S01]  /*ea60*/  LOP3.LUT R2, R2, R5, RZ, 0x3c, !PT ;  /* 0x0000000502027212 */ /* 0x000fe200078e3cff */
[----:B------:R0:W-:Y:S02]  /*ea70*/  UTMALDG.3D [UR8], [UR14], desc[UR16] ;  /* 0x000010080e0075b4 */ /* 0x0001e40008011000 */
[----:B0-----:R-:W-:Y:S01]  /*ea80*/  UMOV UR8, UR18 ;  /* 0x0000001200087c82 */ /* 0x001fe20008000000 */
[----:B------:R-:W-:Y:S02]  /*ea90*/  UMOV UR11, UR21 ;  /* 0x00000015000b7c82 */ /* 0x000fe40008000000 */
[----:B------:R0:W-:Y:S02]  /*eaa0*/  UTMALDG.3D.MULTICAST [UR8], [UR28], UR30, desc[UR16] ;  /* 0x000010081c0073b4 */ /* 0x0001e4000801181e */
[----:B0-----:R-:W-:Y:S05]  /*eab0*/  @P1 BRA `(.L_x_277) ;  /* 0xfffffffc003c1947 */ /* 0x001fea000383ffff */
.L_x_274:
[----:B------:R-:W-:Y:S05]  /*eac0*/  BSYNC B1 ;  /* 0x0000000000017941 */ /* 0x000fea0003800000 */
.L_x_273:
[----:B------:R-:W2:Y:S01]  /*ead0*/  LDL.LU R17, [R1+0x8] ;  /* 0x0000080001117983 */ /* 0x000ea20000300800 */
[----:B------:R-:W-:Y:S01]  /*eae0*/  LOP3.LUT P1, RZ, R10, 0xff, RZ, 0xc0, !PT ;  /* 0x000000ff0aff7812 */ /* 0x000fe2000782c0ff */
[----:B------:R-:W-:Y:S01]  /*eaf0*/  VIADD R4, R11, UR19 ;  /* 0x000000130b047c36 */ /* 0x000fe20008000000 */
[----:B------:R-:W-:Y:S01]  /*eb00*/  ULDC.64 UR8, c[0x0][0x650] ;  /* 0x0001940000087ab9 */ /* 0x000fe20000000a00 */
[----:B------:R-:W3:Y:S01]  /*eb10*/  LDL.LU R16, [R1+0xc] ;  /* 0x00000c0001107983 */ /* 0x000ee20000300800 */
[----:B------:R-:W-:Y:S01]  /*eb20*/  IMAD.U32 R6, RZ, RZ, UR19 ;  /* 0x00000013ff067e24 */ /* 0x000fe2000f8e00ff */
[----:B------:R-:W-:Y:S01]  /*eb30*/  UISETP.GE.U32.AND UP0, UPT, UR19, 0x5, UPT ;  /* 0x000000051300788c */ /* 0x000fe2000bf06070 */
[----:B------:R-:W-:Y:S01]  /*eb40*/  ISETP.GT.U32.AND P0, PT, R4, 0x4, PT ;  /* 0x000000040400780c */ /* 0x000fe20003f04070 */
[----:B------:R-:W-:Y:S01]  /*eb50*/  BSSY B1, `(.L_x_278) ;  /* 0x000006e000017945 */ /* 0x000fe20003800000 */
[----:B------:R-:W-:Y:S01]  /*eb60*/  IMAD.MOV.U32 R7, RZ, RZ, -0x1 ;  /* 0xffffffffff077424 */ /* 0x000fe200078e00ff */
[----:B------:R-:W-:-:S02]  /*eb70*/  PRMT R10, RZ, 0x7610, R10 ;  /* 0x00007610ff0a7816 */ /* 0x000fc4000000000a */
[----:B------:R-:W-:Y:S01]  /*eb80*/  ISETP.LT.U32.AND P0, PT, R6, 0x5, P0 ;  /* 0x000000050600780c */ /* 0x000fe20000701070 */
[----:B------:R-:W-:Y:S01]  /*eb90*/  IMAD.MOV.U32 R6, RZ, RZ, -0x1 ;  /* 0xffffffffff067424 */ /* 0x000fe200078e00ff */
[----:B------:R-:W0:Y:S01]  /*eba0*/  @P1 S2R R3, SR_CgaCtaId ;  /* 0x0000000000031919 */ /* 0x000e220000008800 */
[----:B------:R-:W-:Y:S02]  /*ebb0*/  @P1 MOV R2, 0x400 ;  /* 0x0000040000021802 */ /* 0x000fe40000000f00 */
[----:B------:R-:W-:Y:S02]  /*ebc0*/  PLOP3.LUT P2, PT, PT, PT, UP0, 0x80, 0x0 ;  /* 0x000000000000781c */ /* 0x000fe40003f4f008 */
[----:B0-----:R-:W-:Y:S01]  /*ebd0*/  @P1 LEA R5, R3, R2, 0x18 ;  /* 0x0000000203051211 */ /* 0x001fe200078ec0ff */
[----:B------:R-:W-:-:S03]  /*ebe0*/  IMAD.WIDE.U32 R2, R4, -0x33333333, RZ ;  /* 0xcccccccd04027825 */ /* 0x000fc600078e00ff */
[----:B------:R0:W-:Y:S01]  /*ebf0*/  @P1 SYNCS.ARRIVE.TRANS64.A1T0 RZ, [R5+URZ+0x68], RZ ;  /* 0x000068ff05ff19a7 */ /* 0x0001e2000810003f */
[----:B------:R-:W-:Y:S02]  /*ec00*/  PRMT R2, RZ, 0x7610, R2 ;  /* 0x00007610ff027816 */ /* 0x000fe40000000002 */
[----:B0-----:R-:W-:Y:S02]  /*ec10*/  SHF.R.U32.HI R5, RZ, 0x2, R3 ;  /* 0x00000002ff057819 */ /* 0x001fe40000011603 */
[----:B------:R-:W-:-:S03]  /*ec20*/  SEL R3, RZ, 0x1, !P0 ;  /* 0x00000001ff037807 */ /* 0x000fc60004000000 */
[----:B------:R-:W-:Y:S01]  /*ec30*/  IMAD R11, R5, -0x5, R4 ;  /* 0xfffffffb050b7824 */ /* 0x000fe200078e0204 */
[----:B------:R-:W-:-:S04]  /*ec40*/  LOP3.LUT R8, R8, R3, RZ, 0x3c, !PT ;  /* 0x0000000308087212 */ /* 0x000fc800078e3cff */
[----:B------:R-:W-:Y:S01]  /*ec50*/  @P2 LOP3.LUT R8, R8, 0x1, R5, 0x78, !PT ;  /* 0x0000000108082812 */ /* 0x000fe200078e7805 */
[----:B------:R-:W-:Y:S01]  /*ec60*/  IMAD.MOV.U32 R5, RZ, RZ, -0x1 ;  /* 0xffffffffff057424 */ /* 0x000fe200078e00ff */
[----:B---3--:R-:W-:-:S04]  /*ec70*/  IADD3 R16, P1, R16, UR22, RZ ;  /* 0x0000001610107c10 */ /* 0x008fc8000ff3e0ff */
[----:B--2---:R-:W-:Y:S01]  /*ec80*/  IADD3.X R17, R17, UR13, RZ, P1, !PT ;  /* 0x0000000d11117c10 */ /* 0x004fe20008ffe4ff */
[----:B------:R0:W-:Y:S01]  /*ec90*/  STL [R1+0xc], R16 ;  /* 0x00000c1001007387 */ /* 0x0001e20000100800 */
[----:B------:R-:W-:-:S03]  /*eca0*/  ISETP.GE.U32.AND P0, PT, R16, UR8, PT ;  /* 0x0000000810007c0c */ /* 0x000fc6000bf06070 */
[----:B------:R0:W-:Y:S01]  /*ecb0*/  STL [R1+0x8], R17 ;  /* 0x0000081101007387 */ /* 0x0001e20000100800 */
[----:B------:R-:W-:-:S13]  /*ecc0*/  ISETP.GE.U32.AND.EX P0, PT, R17, UR9, PT, P0 ;  /* 0x0000000911007c0c */ /* 0x000fda000bf06100 */
[----:B0-----:R-:W-:Y:S05]  /*ecd0*/  @P0 BRA `(.L_x_279) ;  /* 0x0000000400540947 */ /* 0x001fea0003800000 */
[----:B------:R-:W-:Y:S01]  /*ece0*/  ULDC.64 UR8, c[0x0][0x628] ;  /* 0x00018a0000087ab9 */ /* 0x000fe20000000a00 */
[----:B------:R-:W0:Y:S01]  /*ecf0*/  S2R R12, SR_CTAID.X ;  /* 0x00000000000c7919 */ /* 0x000e220000002500 */
[----:B------:R-:W-:Y:S01]  /*ed00*/  ISETP.NE.U32.AND P0, PT, RZ, UR8, PT ;  /* 0x00000008ff007c0c */ /* 0x000fe2000bf05070 */
[----:B------:R-:W-:Y:S01]  /*ed10*/  ULDC UR10, c[0x0][0x630] ;  /* 0x00018c00000a7ab9 */ /* 0x000fe20000000800 */
[----:B------:R-:W-:Y:S01]  /*ed20*/  IMAD.MOV.U32 R2, RZ, RZ, R16 ;  /* 0x000000ffff027224 */ /* 0x000fe200078e0010 */
[----:B------:R-:W1:Y:S01]  /*ed30*/  S2R R9, SR_CTAID.Y ;  /* 0x0000000000097919 */ /* 0x000e620000002600 */
[----:B------:R-:W-:Y:S01]  /*ed40*/  ISETP.NE.AND.EX P0, PT, RZ, UR9, PT, P0 ;  /* 0x00000009ff007c0c */ /* 0x000fe2000bf05300 */
[----:B------:R-:W-:-:S12]  /*ed50*/  IMAD.MOV.U32 R3, RZ, RZ, R17 ;  /* 0x000000ffff037224 */ /* 0x000fd800078e0011 */
[----:B------:R-:W-:Y:S05]  /*ed60*/  @!P0 BRA `(.L_x_280) ;  /* 0x0000000000288947 */ /* 0x000fea0003800000 */
[----:B------:R-:W-:Y:S02]  /*ed70*/  ULDC UR6, c[0x0][0x634] ;  /* 0x00018d0000067ab9 */ /* 0x000fe40000000800 */
[----:B------:R-:W-:-:S05]  /*ed80*/  IADD3 R7, P0, R16, UR6, RZ ;  /* 0x0000000610077c10 */ /* 0x000fca000ff1e0ff */
[----:B------:R-:W-:-:S04]  /*ed90*/  IMAD.X R13, RZ, RZ, R17, P0 ;  /* 0x000000ffff0d7224 */ /* 0x000fc800000e0611 */
[----:B------:R-:W-:-:S04]  /*eda0*/  IMAD.WIDE.U32 R4, R13, UR8, RZ ;  /* 0x000000080d047c25 */ /* 0x000fc8000f8e00ff */
[----:B------:R-:W-:-:S04]  /*edb0*/  IMAD.WIDE.U32 R4, P0, R7, UR9, R4 ;  /* 0x0000000907047c25 */ /* 0x000fc8000f800004 */
[----:B------:R-:W-:-:S04]  /*edc0*/  IMAD.WIDE.U32 R6, R7, UR8, RZ ;  /* 0x0000000807067c25 */ /* 0x000fc8000f8e00ff */
[----:B------:R-:W-:Y:S01]  /*edd0*/  IMAD.X R3, RZ, RZ, RZ, P0 ;  /* 0x000000ffff037224 */ /* 0x000fe200000e06ff */
[----:B------:R-:W-:Y:S01]  /*ede0*/  IADD3 RZ, P0, R7, R4, RZ ;  /* 0x0000000407ff7210 */ /* 0x000fe20007f1e0ff */
[----:B------:R-:W-:-:S04]  /*edf0*/  IMAD.MOV.U32 R2, RZ, RZ, R5 ;  /* 0x000000ffff027224 */ /* 0x000fc800078e0005 */
[----:B------:R-:W-:-:S08]  /*ee00*/  IMAD.WIDE.U32.X R2, R13, UR9, R2, P0 ;  /* 0x000000090d027c25 */ /* 0x000fd000080e0402 */
.L_x_280:
[--C-:B------:R-:W-:Y:S01]  /*ee10*/  SHF.R.U64 R6, R2, UR10, R3.reuse ;  /* 0x0000000a02067c19 */ /* 0x100fe20008001203 */
[----:B------:R-:W-:Y:S01]  /*ee20*/  ULDC.64 UR8, c[0x0][0x620] ;  /* 0x0001880000087ab9 */ /* 0x000fe20000000a00 */
[----:B------:R-:W-:Y:S01]  /*ee30*/  SHF.R.U32.HI R2, RZ, UR10, R3 ;  /* 0x0000000aff027c19 */ /* 0x000fe20008011603 */
[----:B------:R-:W-:Y:S01]  /*ee40*/  IMAD.MOV.U32 R3, RZ, RZ, R17 ;  /* 0x000000ffff037224 */ /* 0x000fe200078e0011 */
[----:B------:R-:W-:Y:S01]  /*ee50*/  IADD3 R5, P0, RZ, -R6, RZ ;  /* 0x80000006ff057210 */ /* 0x000fe20007f1e0ff */
[----:B------:R-:W-:Y:S01]  /*ee60*/  ULDC UR6, c[0x0][0x150] ;  /* 0x0000540000067ab9 */ /* 0x000fe20000000800 */
[----:B0-----:R-:W-:Y:S01]  /*ee70*/  I2FP.F32.U32 R7, R12 ;  /* 0x0000000c00077245 */ /* 0x001fe20000201000 */
[----:B------:R-:W0:Y:S01]  /*ee80*/  LDC R19, c[0x0][0x144] ;  /* 0x00005100ff137b82 */ /* 0x000e220000000800 */
[----:B------:R-:W-:Y:S01]  /*ee90*/  ULDC.64 UR10, c[0x0][0x640] ;  /* 0x00019000000a7ab9 */ /* 0x000fe20000000a00 */
[----:B------:R-:W-:Y:S01]  /*eea0*/  IMAD.X R2, RZ, RZ, ~R2, P0 ;  /* 0x000000ffff027224 */ /* 0x000fe200000e0e02 */
[----:B------:R-:W-:-:S03]  /*eeb0*/  ISETP.NE.U32.AND P0, PT, RZ, UR10, PT ;  /* 0x0000000aff007c0c */ /* 0x000fc6000bf05070 */
[----:B------:R-:W-:Y:S01]  /*eec0*/  IMAD R4, R2, UR8, RZ ;  /* 0x0000000802047c24 */ /* 0x000fe2000f8e02ff */
[----:B------:R-:W-:Y:S01]  /*eed0*/  ISETP.NE.AND.EX P0, PT, RZ, UR11, PT, P0 ;  /* 0x0000000bff007c0c */ /* 0x000fe2000bf05300 */
[----:B------:R-:W-:Y:S01]  /*eee0*/  IMAD.MOV.U32 R2, RZ, RZ, R16 ;  /* 0x000000ffff027224 */ /* 0x000fe200078e0010 */
[----:B------:R-:W2:Y:S03]  /*eef0*/  LDC R14, c[0x0][0x148] ;  /* 0x00005200ff0e7b82 */ /* 0x000ea60000000800 */
[----:B------:R-:W-:Y:S01]  /*ef00*/  IMAD.WIDE.U32 R2, R5, UR8, R2 ;  /* 0x0000000805027c25 */ /* 0x000fe2000f8e0002 */
[----:B------:R-:W-:-:S03]  /*ef10*/  ULDC UR8, c[0x0][0x154] ;  /* 0x0000550000087ab9 */ /* 0x000fc60000000800 */
[----:B------:R-:W-:Y:S02]  /*ef20*/  IMAD R5, R5, UR9, R4 ;  /* 0x0000000905057c24 */ /* 0x000fe4000f8e0204 */
[----:B------:R-:W-:Y:S01]  /*ef30*/  FMUL R4, R7, UR6 ;  /* 0x0000000607047c20 */ /* 0x000fe20008400000 */
[----:B------:R-:W-:Y:S01]  /*ef40*/  ULDC UR6, c[0x0][0x618] ;  /* 0x0001860000067ab9 */ /* 0x000fe20000000800 */
[----:B------:R-:W-:Y:S01]  /*ef50*/  ULDC UR9, c[0x0][0x608] ;  /* 0x0001820000097ab9 */ /* 0x000fe20000000800 */
[----:B------:R-:W-:-:S03]  /*ef60*/  IMAD.IADD R3, R3, 0x1, R5 ;  /* 0x0000000103037824 */ /* 0x000fc600078e0205 */
[----:B------:R-:W3:Y:S02]  /*ef70*/  F2I.U32.TRUNC.NTZ R4, R4 ;  /* 0x0000000400047305 */ /* 0x000ee4000020f000 */
[----:B------:R-:W-:Y:S02]  /*ef80*/  SHF.R.U64 R7, R2, UR6, R3 ;  /* 0x0000000602077c19 */ /* 0x000fe40008001203 */
[----:B-1----:R-:W-:-:S05]  /*ef90*/  I2FP.F32.U32 R2, R9 ;  /* 0x0000000900027245 */ /* 0x002fca0000201000 */
[----:B------:R-:W-:Y:S01]  /*efa0*/  FMUL R5, R2, UR8 ;  /* 0x0000000802057c20 */ /* 0x000fe20008400000 */
[----:B------:R-:W-:Y:S01]  /*efb0*/  SHF.R.U32.HI R2, RZ, UR6, R3 ;  /* 0x00000006ff027c19 */ /* 0x000fe20008011603 */
[----:B------:R-:W-:Y:S02]  /*efc0*/  ULDC UR6, c[0x0][0x658] ;  /* 0x0001960000067ab9 */ /* 0x000fe40000000800 */
[----:B------:R1:W4:Y:S01]  /*efd0*/  F2I.U32.TRUNC.NTZ R16, R5 ;  /* 0x0000000500107305 */ /* 0x000322000020f000 */
[----:B------:R-:W-:Y:S01]  /*efe0*/  SHF.R.U64 R15, R7, UR9, R2 ;  /* 0x00000009070f7c19 */ /* 0x000fe20008001202 */
[----:B---3--:R-:W-:Y:S01]  /*eff0*/  IMAD.MOV R4, RZ, RZ, -R4 ;  /* 0x000000ffff047224 */ /* 0x008fe200078e0a04 */
[----:B------:R-:W-:-:S03]  /*f000*/  SHF.R.U32.HI R2, RZ, UR9, R2 ;  /* 0x00000009ff027c19 */ /* 0x000fc60008011602 */
[----:B0-----:R-:W-:Y:S01]  /*f010*/  IMAD R12, R19, R4, R12 ;  /* 0x00000004130c7224 */ /* 0x001fe200078e020c */
[--C-:B------:R-:W-:Y:S02]  /*f020*/  SHF.R.U64 R13, R15, UR6, R2.reuse ;  /* 0x000000060f0d7c19 */ /* 0x100fe40008001202 */
[----:B------:R-:W-:-:S03]  /*f030*/  SHF.R.U32.HI R17, RZ, UR6, R2 ;  /* 0x00000006ff117c19 */ /* 0x000fc60008011602 */
[----:B------:R-:W-:Y:S02]  /*f040*/  IMAD.MOV.U32 R2, RZ, RZ, R13 ;  /* 0x000000ffff027224 */ /* 0x000fe400078e000d */
[----:B------:R-:W-:Y:S01]  /*f050*/  IMAD.MOV.U32 R3, RZ, RZ, R17 ;  /* 0x000000ffff037224 */ /* 0x000fe200078e0011 */
[----:B-12-4-:R-:W-:Y:S06]  /*f060*/  @!P0 BRA `(.L_x_281) ;  /* 0x0000000000288947 */ /* 0x016fec0003800000 */
[----:B------:R-:W-:Y:S02]  /*f070*/  ULDC UR6, c[0x0][0x64c] ;  /* 0x0001930000067ab9 */ /* 0x000fe40000000800 */
[----:B------:R-:W-:-:S05]  /*f080*/  IADD3 R3, P0, R13, UR6, RZ ;  /* 0x000000060d037c10 */ /* 0x000fca000ff1e0ff */
[----:B------:R-:W-:-:S04]  /*f090*/  IMAD.X R17, RZ, RZ, R17, P0 ;  /* 0x000000ffff117224 */ /* 0x000fc800000e0611 */
[----:B------:R-:W-:-:S04]  /*f0a0*/  IMAD.WIDE.U32 R4, R17, UR10, RZ ;  /* 0x0000000a11047c25 */ /* 0x000fc8000f8e00ff */
[----:B------:R-:W-:-:S04]  /*f0b0*/  IMAD.WIDE.U32 R4, P0, R3, UR11, R4 ;  /* 0x0000000b03047c25 */ /* 0x000fc8000f800004 */
[----:B------:R-:W-:-:S04]  /*f0c0*/  IMAD.WIDE.U32 R2, R3, UR10, RZ ;  /* 0x0000000a03027c25 */ /* 0x000fc8000f8e00ff */
[----:B------:R-:W-:Y:S01]  /*f0d0*/  IMAD.MOV.U32 R2, RZ, RZ, R5 ;  /* 0x000000ffff027224 */ /* 0x000fe200078e0005 */
[----:B------:R-:W-:Y:S01]  /*f0e0*/  IADD3 RZ, P1, R3, R4, RZ ;  /* 0x0000000403ff7210 */ /* 0x000fe20007f3e0ff */
[----:B------:R-:W-:-:S04]  /*f0f0*/  IMAD.X R3, RZ, RZ, RZ, P0 ;  /* 0x000000ffff037224 */ /* 0x000fc800000e06ff */
[----:B------:R-:W-:-:S08]  /*f100*/  IMAD.WIDE.U32.X R2, R17, UR11, R2, P1 ;  /* 0x0000000b11027c25 */ /* 0x000fd000088e0402 */
.L_x_281:
[----:B------:R-:W-:Y:S01]  /*f110*/  ULDC UR6, c[0x0][0x648] ;  /* 0x0001920000067ab9 */ /* 0x000fe20000000800 */
[----:B------:R-:W-:Y:S01]  /*f120*/  LOP3.LUT R15, R15, UR20, RZ, 0xc0, !PT ;  /* 0x000000140f0f7c12 */ /* 0x000fe2000f8ec0ff */
[----:B------:R-:W-:Y:S01]  /*f130*/  IMAD.MOV R16, RZ, RZ, -R16 ;  /* 0x000000ffff107224 */ /* 0x000fe200078e0a10 */
[----:B------:R-:W-:Y:S01]  /*f140*/  SHF.R.U64 R2, R2, UR6, R3 ;  /* 0x0000000602027c19 */ /* 0x000fe20008001203 */
[----:B------:R-:W-:Y:S01]  /*f150*/  ULDC UR6, c[0x0][0x638] ;  /* 0x00018e0000067ab9 */ /* 0x000fe20000000800 */
[----:B------:R-:W-:Y:S01]  /*f160*/  ULDC UR8, c[0x0][0x610] ;  /* 0x0001840000087ab9 */ /* 0x000fe20000000800 */
[----:B------:R-:W-:Y:S02]  /*f170*/  @P4 IMAD R12, R14, R16, R9 ;  /* 0x000000100e0c4224 */ /* 0x000fe400078e0209 */
[----:B------:R-:W-:Y:S02]  /*f180*/  IMAD.MOV R4, RZ, RZ, -R2 ;  /* 0x000000ffff047224 */ /* 0x000fe400078e0a02 */
[----:B------:R-:W-:Y:S01]  /*f190*/  IMAD R5, R2, UR5, R15 ;  /* 0x0000000502057c24 */ /* 0x000fe2000f8e020f */
[----:B------:R-:W-:Y:S01]  /*f1a0*/  LOP3.LUT R2, R7, UR4, RZ, 0xc0, !PT ;  /* 0x0000000407027c12 */ /* 0x000fe2000f8ec0ff */
[----:B------:R-:W-:Y:S01]  /*f1b0*/  IMAD R13, R4, UR6, R13 ;  /* 0x00000006040d7c24 */ /* 0x000fe2000f8e020d */
[----:B------:R-:W-:Y:S01]  /*f1c0*/  ULDC UR6, c[0x0][0x600] ;  /* 0x0001800000067ab9 */ /* 0x000fe20000000800 */
[----:B------:R-:W-:-:S02]  /*f1d0*/  IMAD R5, R5, UR8, R12 ;  /* 0x0000000805057c24 */ /* 0x000fc4000f8e020c */
[----:B------:R-:W-:Y:S02]  /*f1e0*/  IMAD R4, R13, UR6, R2 ;  /* 0x000000060d047c24 */ /* 0x000fe4000f8e0202 */
[----:B------:R-:W-:-:S03]  /*f1f0*/  IMAD.MOV.U32 R3, RZ, RZ, 0x1 ;  /* 0x00000001ff037424 */ /* 0x000fc600078e00ff */
[----:B------:R-:W-:Y:S02]  /*f200*/  SEL R7, R4, R5, !P4 ;  /* 0x0000000504077207 */ /* 0x000fe40006000000 */
[----:B------:R-:W-:Y:S02]  /*f210*/  PRMT R2, R3, 0x7610, R2 ;  /* 0x0000761003027816 */ /* 0x000fe40000000002 */
[----:B------:R-:W-:-:S07]  /*f220*/  SEL R5, R5, R4, !P4 ;  /* 0x0000000405057207 */ /* 0x000fce0006000000 */
.L_x_279:
[----:B------:R-:W-:Y:S05]  /*f230*/  BSYNC B1 ;  /* 0x0000000000017941 */ /* 0x000fea0003800000 */
.L_x_278:
[----:B------:R-:W-:-:S13]  /*f240*/  LOP3.LUT P0, RZ, R2, 0xff, RZ, 0xc0, !PT ;  /* 0x000000ff02ff7812 */ /* 0x000fda000780c0ff */
[----:B------:R-:W-:Y:S05]  /*f250*/  @P0 BRA `(.L_x_282) ;  /* 0xfffffff4001c0947 */ /* 0x000fea000383ffff */
[----:B------:R-:W-:Y:S05]  /*f260*/  BSYNC B0 ;  /* 0x0000000000007941 */ /* 0x000fea0003800000 */
.L_x_271:
[----:B------:R-:W-:-:S03]  /*f270*/  UMOV UR6, 0xffffffff ;  /* 0xffffffff00067882 */ /* 0x000fc60000000000 */
[----:B------:R-:W-:Y:S05]  /*f280*/  BRA.DIV UR6, `(.L_x_283) ;  /* 0x0000000606447947 */ /* 0x000fea000b800000 */
[----:B------:R-:W-:-:S13]  /*f290*/  ELECT P0, URZ, PT ;  /* 0x00000000003f782f */ /* 0x000fda0003800000 */
.L_x_298:
[----:B------:R-:W-:Y:S04]  /*f2a0*/  BSSY B0, `(.L_x_284) ;  /* 0x0000035000007945 */ /* 0x000fe80003800000 */
[----:B------:R-:W-:Y:S05]  /*f2b0*/  @!P0 BRA `(.L_x_285) ;  /* 0x0000000000cc8947 */ /* 0x000fea0003800000 */
[----:B------:R-:W-:-:S04]  /*f2c0*/  ULOP3.LUT UR6, UR7, 0x2, URZ, 0xfc, !UPT ;  /* 0x0000000207067892 */ /* 0x000fc8000f8efc3f */
[----:B------:R-:W-:-:S06]  /*f2d0*/  UISETP.NE.AND UP0, UPT, UR6, 0x3, UPT ;  /* 0x000000030600788c */ /* 0x000fcc000bf05270 */
[----:B------:R-:W-:-:S13]  /*f2e0*/  PLOP3.LUT P0, PT, PT, PT, UP0, 0x80, 0x0 ;  /* 0x000000000000781c */ /* 0x000fda0003f0f008 */
[----:B------:R-:W-:Y:S05]  /*f2f0*/  @!P0 BRA `(.L_x_286) ;  /* 0x0000000000048947 */ /* 0x000fea0003800000 */
[----:B------:R-:W-:Y:S01]  /*f300*/  BPT.TRAP 0x1 ;  /* 0x000000040000795c */ /* 0x000fe20000300000 */
.L_x_286:
[----:B------:R-:W0:Y:S01]  /*f310*/  S2R R3, SR_CgaCtaId ;  /* 0x0000000000037919 */ /* 0x000e220000008800 */
[----:B------:R-:W-:Y:S02]  /*f320*/  MOV R0, 0x400 ;  /* 0x0000040000007802 */ /* 0x000fe40000000f00 */
[----:B------:R-:W-:Y:S02]  /*f330*/  SHF.L.U32 R2, R8, 0x1f, RZ ;  /* 0x0000001f08027819 */ /* 0x000fe400000006ff */
[----:B0-----:R-:W-:-:S05]  /*f340*/  LEA R0, R3, R0, 0x18 ;  /* 0x0000000003007211 */ /* 0x001fca00078ec0ff */
[----:B------:R-:W-:-:S04]  /*f350*/  VIADD R0, R0, 0x28 ;  /* 0x0000002800007836 */ /* 0x000fc80000000000 */
[C---:B------:R-:W-:Y:S02]  /*f360*/  IMAD R5, R11.reuse, 0x8, R0 ;  /* 0x000000080b057824 */ /* 0x040fe400078e0200 */
[----:B------:R-:W-:Y:S02]  /*f370*/  VIADD R11, R11, 0x1 ;  /* 0x000000010b0b7836 */ /* 0x000fe40000000000 */
[----:B------:R-:W0:Y:S03]  /*f380*/  SYNCS.PHASECHK.TRANS64.TRYWAIT P0, [R5+URZ], R2 ;  /* 0x00000002050075a7 */ /* 0x000e26000800017f */
[----:B------:R-:W-:-:S04]  /*f390*/  ISETP.NE.AND P1, PT, R11, 0x5, PT ;  /* 0x000000050b00780c */ /* 0x000fc80003f25270 */
[----:B------:R-:W-:Y:S02]  /*f3a0*/  SEL R3, RZ, 0x1, P1 ;  /* 0x00000001ff037807 */ /* 0x000fe40000800000 */
[----:B------:R-:W-:Y:S02]  /*f3b0*/  SEL R11, R11, RZ, P1 ;  /* 0x000000ff0b0b7207 */ /* 0x000fe40000800000 */
[----:B------:R-:W-:-:S03]  /*f3c0*/  LOP3.LUT R8, R8, R3, RZ, 0x3c, !PT ;  /* 0x0000000308087212 */ /* 0x000fc600078e3cff */
[----:B------:R-:W-:Y:S01]  /*f3d0*/  IMAD R7, R11, 0x8, R0 ;  /* 0x000000080b077824 */ /* 0x000fe200078e0200 */
[----:B------:R-:W-:Y:S01]  /*f3e0*/  SHF.L.U32 R4, R8, 0x1f, RZ ;  /* 0x0000001f08047819 */ /* 0x000fe200000006ff */
[----:B0-----:R-:W-:Y:S06]  /*f3f0*/  @!P0 BRA `(.L_x_287) ;  /* 0x0000000400088947 */ /* 0x001fec0003800000 */
.L_x_299:
[----:B------:R-:W1:Y:S01]  /*f400*/  SYNCS.PHASECHK.TRANS64.TRYWAIT P0, [R7+URZ], R4 ;  /* 0x00000004070075a7 */ /* 0x000e62000800017f */
[----:B0-----:R-:W-:-:S05]  /*f410*/  VIADD R2, R11, 0x1 ;  /* 0x000000010b027836 */ /* 0x001fca0000000000 */
[----:B------:R-:W-:-:S04]  /*f420*/  ISETP.NE.AND P1, PT, R2, 0x5, PT ;  /* 0x000000050200780c */ /* 0x000fc80003f25270 */
[----:B------:R-:W-:Y:S02]  /*f430*/  SEL R3, RZ, 0x1, P1 ;  /* 0x00000001ff037807 */ /* 0x000fe40000800000 */
[----:B------:R-:W-:Y:S02]  /*f440*/  SEL R9, R2, RZ, P1 ;  /* 0x000000ff02097207 */ /* 0x000fe40000800000 */
[----:B------:R-:W-:-:S03]  /*f450*/  LOP3.LUT R8, R8, R3, RZ, 0x3c, !PT ;  /* 0x0000000308087212 */ /* 0x000fc600078e3cff */
[----:B------:R-:W-:Y:S01]  /*f460*/  IMAD R10, R9, 0x8, R0 ;  /* 0x00000008090a7824 */ /* 0x000fe200078e0200 */
[----:B------:R-:W-:Y:S01]  /*f470*/  SHF.L.U32 R5, R8, 0x1f, RZ ;  /* 0x0000001f08057819 */ /* 0x000fe200000006ff */
[----:B-1----:R-:W-:Y:S06]  /*f480*/  @!P0 BRA `(.L_x_288) ;  /* 0x0000000000f88947 */ /* 0x002fec0003800000 */
.L_x_300:
[----:B------:R-:W1:Y:S01]  /*f490*/  SYNCS.PHASECHK.TRANS64.TRYWAIT P0, [R10+URZ], R5 ;  /* 0x000000050a0075a7 */ /* 0x000e62000800017f */
[----:B------:R-:W-:-:S05]  /*f4a0*/  VIADD R2, R9, 0x1 ;  /* 0x0000000109027836 */ /* 0x000fca0000000000 */
[----:B------:R-:W-:-:S04]  /*f4b0*/  ISETP.NE.AND P1, PT, R2, 0x5, PT ;  /* 0x000000050200780c */ /* 0x000fc80003f25270 */
[----:B------:R-:W-:Y:S02]  /*f4c0*/  SEL R3, RZ, 0x1, P1 ;  /* 0x00000001ff037807 */ /* 0x000fe40000800000 */
[----:B0-----:R-:W-:Y:S02]  /*f4d0*/  SEL R7, R2, RZ, P1 ;  /* 0x000000ff02077207 */ /* 0x001fe40000800000 */
[----:B------:R-:W-:-:S03]  /*f4e0*/  LOP3.LUT R9, R8, R3, RZ, 0x3c, !PT ;  /* 0x0000000308097212 */ /* 0x000fc600078e3cff */
[----:B------:R-:W-:Y:S01]  /*f4f0*/  IMAD R11, R7, 0x8, R0 ;  /* 0x00000008070b7824 */ /* 0x000fe200078e0200 */
[----:B------:R-:W-:Y:S01]  /*f500*/  SHF.L.U32 R6, R9, 0x1f, RZ ;  /* 0x0000001f09067819 */ /* 0x000fe200000006ff */
[----:B-1----:R-:W-:Y:S06]  /*f510*/  @!P0 BRA `(.L_x_289) ;  /* 0x0000000000e88947 */ /* 0x002fec0003800000 */
.L_x_301:
[----:B------:R-:W1:Y:S01]  /*f520*/  SYNCS.PHASECHK.TRANS64.TRYWAIT P0, [R11+URZ], R6 ;  /* 0x000000060b0075a7 */ /* 0x000e62000800017f */
[----:B------:R-:W-:-:S05]  /*f530*/  VIADD R2, R7, 0x1 ;  /* 0x0000000107027836 */ /* 0x000fca0000000000 */
[----:B------:R-:W-:-:S04]  /*f540*/  ISETP.NE.AND P1, PT, R2, 0x5, PT ;  /* 0x000000050200780c */ /* 0x000fc80003f25270 */
[----:B------:R-:W-:Y:S02]  /*f550*/  SEL R4, RZ, 0x1, P1 ;  /* 0x00000001ff047807 */ /* 0x000fe40000800000 */
[----:B------:R-:W-:Y:S02]  /*f560*/  SEL R3, R2, RZ, P1 ;  /* 0x000000ff02037207 */ /* 0x000fe40000800000 */
[----:B------:R-:W-:Y:S01]  /*f570*/  LOP3.LUT R4, R9, R4, RZ, 0x3c, !PT ;  /* 0x0000000409047212 */ /* 0x000fe200078e3cff */
[----:B-1----:R-:W-:Y:S06]  /*f580*/  @!P0 BRA `(.L_x_290) ;  /* 0x0000000000e08947 */ /* 0x002fec0003800000 */
.L_x_302:
[----:B------:R-:W-:Y:S01]  /*f590*/  IMAD R3, R3, 0x8, R0 ;  /* 0x0000000803037824 */ /* 0x000fe200078e0200 */
[----:B------:R-:W-:-:S07]  /*f5a0*/  SHF.L.U32 R0, R4, 0x1f, RZ ;  /* 0x0000001f04007819 */ /* 0x000fce00000006ff */
.L_x_291:
[----:B--2---:R2:W3:Y:S02]  /*f5b0*/  SYNCS.PHASECHK.TRANS64.TRYWAIT P0, [R3+URZ], R0 ;  /* 0x00000000030075a7 */ /* 0x0044e4000800017f */
[----:B---3--:R-:W-:Y:S05]  /*f5c0*/  @!P0 NANOSLEEP.SYNCS 0x989680 ;  /* 0x009896800000895d */ /* 0x008fea0003900000 */
[----:B------:R-:W3:Y:S02]  /*f5d0*/  @!P0 SYNCS.PHASECHK.TRANS64 P0, [R3+URZ], R0 ;  /* 0x00000000030085a7 */ /* 0x000ee4000800007f */
[----:B---3--:R-:W-:Y:S05]  /*f5e0*/  @!P0 BRA `(.L_x_291) ;  /* 0xfffffffc00f08947 */ /* 0x008fea000383ffff */
.L_x_285:
[----:B------:R-:W-:Y:S05]  /*f5f0*/  BSYNC B0 ;  /* 0x0000000000007941 */ /* 0x000fea0003800000 */
.L_x_284:
[----:B------:R-:W-:Y:S05]  /*f600*/  EXIT ;  /* 0x000000000000794d */ /* 0x000fea0003800000 */
.L_x_21:
[----:B-1----:R-:W-:-:S04]  /*f610*/  IMAD.U32 R3, RZ, RZ, UR12 ;  /* 0x0000000cff037e24 */ /* 0x002fc8000f8e00ff */
[----:B------:R1:W2:Y:S03]  /*f620*/  SYNCS.PHASECHK.TRANS64.TRYWAIT P0, [R3+URZ], R0 ;  /* 0x00000000030075a7 */ /* 0x0002a6000800017f */
[----:B--2---:R-:W-:Y:S05]  /*f630*/  @!P0 NANOSLEEP.SYNCS 0x989680 ;  /* 0x009896800000895d */ /* 0x004fea0003900000 */
[----:B------:R-:W2:Y:S02]  /*f640*/  @!P0 SYNCS.PHASECHK.TRANS64 P0, [R3+URZ], R0 ;  /* 0x00000000030085a7 */ /* 0x000ea4000800007f */
[----:B--2---:R-:W-:Y:S05]  /*f650*/  @!P0 BRA `(.L_x_21) ;  /* 0xfffffffc00ec8947 */ /* 0x004fea000383ffff */
[----:B------:R-:W-:Y:S05]  /*f660*/  BRA `(.L_x_20) ;  /* 0xffffff2400847947 */ /* 0x000fea000383ffff */
.L_x_27:
[----:B-1----:R-:W-:-:S04]  /*f670*/  IMAD.U32 R226, RZ, RZ, UR14 ;  /* 0x0000000effe27e24 */ /* 0x002fc8000f8e00ff */
[----:B------:R1:W2:Y:S03]  /*f680*/  SYNCS.PHASECHK.TRANS64.TRYWAIT P0, [R226+URZ], R225 ;  /* 0x000000e1e20075a7 */ /* 0x0002a6000800017f */
[----:B--2---:R-:W-:Y:S05]  /*f690*/  @!P0 NANOSLEEP.SYNCS 0x989680 ;  /* 0x009896800000895d */ /* 0x004fea0003900000 */
[----:B------:R-:W2:Y:S02]  /*f6a0*/  @!P0 SYNCS.PHASECHK.TRANS64 P0, [R226+URZ], R225 ;  /* 0x000000e1e20085a7 */ /* 0x000ea4000800007f */
[----:B--2---:R-:W-:Y:S05]  /*f6b0*/  @!P0 BRA `(.L_x_27) ;  /* 0xfffffffc00ec8947 */ /* 0x004fea000383ffff */
[----:B------:R-:W-:Y:S05]  /*f6c0*/  BRA `(.L_x_26) ;  /* 0xffffff4000607947 */ /* 0x000fea000383ffff */
.L_x_272:
[----:B------:R-:W-:Y:S01]  /*f6d0*/  BSSY B1, `(.L_x_292) ;  /* 0x0000006000017945 */ /* 0x000fe20003800000 */
[----:B------:R-:W-:-:S07]  /*f6e0*/  IMAD.MOV.U32 R2, RZ, RZ, -0x1 ;  /* 0xffffffffff027424 */ /* 0x000fce00078e00ff */
[----:B------:R-:W-:Y:S05]  /*f6f0*/  WARPSYNC.COLLECTIVE R2, `(.L_x_293) ;  /* 0x00000000020c7348 */ /* 0x000fea0003c00000 */
[----:B------:R-:W-:Y:S02]  /*f700*/  ELECT P0, UR62, PT ;  /* 0x00000000003e782f */ /* 0x000fe40003800000 */
[----:B------:R-:W-:Y:S01]  /*f710*/  MOV R2, UR62 ;  /* 0x0000003e00027c02 */ /* 0x000fe20008000f00 */
[----:B------:R-:W-:Y:S10]  /*f720*/  ENDCOLLECTIVE ;  /* 0x000000000000791b */ /* 0x000ff40003800000 */
.L_x_293:
[----:B------:R-:W-:Y:S05]  /*f730*/  BSYNC B1 ;  /* 0x0000000000017941 */ /* 0x000fea0003800000 */
.L_x_292:
[----:B------:R-:W-:Y:S05]  /*f740*/  BRA `(.L_x_294) ;  /* 0xffffffec00ec7947 */ /* 0x000fea000383ffff */
.L_x_275:
[----:B0-----:R0:W2:Y:S02]  /*f750*/  SYNCS.PHASECHK.TRANS64.TRYWAIT P0, [R13+URZ+0x28], R4 ;  /* 0x000028040d0075a7 */ /* 0x0010a4000800017f */
[----:B--2---:R-:W-:Y:S05]  /*f760*/  @!P0 NANOSLEEP.SYNCS 0x989680 ;  /* 0x009896800000895d */ /* 0x004fea0003900000 */
[----:B------:R-:W2:Y:S02]  /*f770*/  @!P0 SYNCS.PHASECHK.TRANS64 P0, [R13+URZ+0x28], R4 ;  /* 0x000028040d0085a7 */ /* 0x000ea4000800007f */
[----:B--2---:R-:W-:Y:S05]  /*f780*/  @!P0 BRA `(.L_x_275) ;  /* 0xfffffffc00f08947 */ /* 0x004fea000383ffff */
[----:B------:R-:W-:Y:S05]  /*f790*/  BRA `(.L_x_295) ;  /* 0xfffffff0002c7947 */ /* 0x000fea000383ffff */
.L_x_283:
[----:B------:R-:W-:Y:S01]  /*f7a0*/  BSSY B0, `(.L_x_296) ;  /* 0x0000006000007945 */ /* 0x000fe20003800000 */
[----:B------:R-:W-:-:S07]  /*f7b0*/  IMAD.MOV.U32 R2, RZ, RZ, -0x1 ;  /* 0xffffffffff027424 */ /* 0x000fce00078e00ff */
[----:B------:R-:W-:Y:S05]  /*f7c0*/  WARPSYNC.COLLECTIVE R2, `(.L_x_297) ;  /* 0x00000000020c7348 */ /* 0x000fea0003c00000 */
[----:B------:R-:W-:Y:S02]  /*f7d0*/  ELECT P0, UR62, PT ;  /* 0x00000000003e782f */ /* 0x000fe40003800000 */
[----:B------:R-:W-:Y:S01]  /*f7e0*/  MOV R2, UR62 ;  /* 0x0000003e00027c02 */ /* 0x000fe20008000f00 */
[----:B------:R-:W-:Y:S10]  /*f7f0*/  ENDCOLLECTIVE ;  /* 0x000000000000791b */ /* 0x000ff40003800000 */
.L_x_297:
[----:B------:R-:W-:Y:S05]  /*f800*/  BSYNC B0 ;  /* 0x0000000000007941 */ /* 0x000fea0003800000 */
.L_x_296:
[----:B------:R-:W-:Y:S05]  /*f810*/  BRA `(.L_x_298) ;  /* 0xfffffff800a07947 */ /* 0x000fea000383ffff */
.L_x_287:
[----:B0-----:R0:W1:Y:S02]  /*f820*/  SYNCS.PHASECHK.TRANS64.TRYWAIT P0, [R5+URZ], R2 ;  /* 0x00000002050075a7 */ /* 0x001064000800017f */
[----:B-1----:R-:W-:Y:S05]  /*f830*/  @!P0 NANOSLEEP.SYNCS 0x989680 ;  /* 0x009896800000895d */ /* 0x002fea0003900000 */
[----:B------:R-:W1:Y:S02]  /*f840*/  @!P0 SYNCS.PHASECHK.TRANS64 P0, [R5+URZ], R2 ;  /* 0x00000002050085a7 */ /* 0x000e64000800007f */
[----:B-1----:R-:W-:Y:S05]  /*f850*/  @!P0 BRA `(.L_x_287) ;  /* 0xfffffffc00f08947 */ /* 0x002fea000383ffff */
[----:B------:R-:W-:Y:S05]  /*f860*/  BRA `(.L_x_299) ;  /* 0xfffffff800e47947 */ /* 0x000fea000383ffff */
.L_x_288:
[----:B0-----:R0:W1:Y:S02]  /*f870*/  SYNCS.PHASECHK.TRANS64.TRYWAIT P0, [R7+URZ], R4 ;  /* 0x00000004070075a7 */ /* 0x001064000800017f */
[----:B-1----:R-:W-:Y:S05]  /*f880*/  @!P0 NANOSLEEP.SYNCS 0x989680 ;  /* 0x009896800000895d */ /* 0x002fea0003900000 */
[----:B------:R-:W1:Y:S02]  /*f890*/  @!P0 SYNCS.PHASECHK.TRANS64 P0, [R7+URZ], R4 ;  /* 0x00000004070085a7 */ /* 0x000e64000800007f */
[----:B-1----:R-:W-:Y:S05]  /*f8a0*/  @!P0 BRA `(.L_x_288) ;  /* 0xfffffffc00f08947 */ /* 0x002fea000383ffff */
[----:B------:R-:W-:Y:S05]  /*f8b0*/  BRA `(.L_x_300) ;  /* 0xfffffff800f47947 */ /* 0x000fea000383ffff */
.L_x_289:
[----:B0-----:R0:W1:Y:S02]  /*f8c0*/  SYNCS.PHASECHK.TRANS64.TRYWAIT P0, [R10+URZ], R5 ;  /* 0x000000050a0075a7 */ /* 0x001064000800017f */
[----:B-1----:R-:W-:Y:S05]  /*f8d0*/  @!P0 NANOSLEEP.SYNCS 0x989680 ;  /* 0x009896800000895d */ /* 0x002fea0003900000 */
[----:B------:R-:W1:Y:S02]  /*f8e0*/  @!P0 SYNCS.PHASECHK.TRANS64 P0, [R10+URZ], R5 ;  /* 0x000000050a0085a7 */ /* 0x000e64000800007f */
[----:B-1----:R-:W-:Y:S05]  /*f8f0*/  @!P0 BRA `(.L_x_289) ;  /* 0xfffffffc00f08947 */ /* 0x002fea000383ffff */
[----:B------:R-:W-:Y:S05]  /*f900*/  BRA `(.L_x_301) ;  /* 0xfffffffc00047947 */ /* 0x000fea000383ffff */
.L_x_290:
[----:B-1----:R1:W2:Y:S02]  /*f910*/  SYNCS.PHASECHK.TRANS64.TRYWAIT P0, [R11+URZ], R6 ;  /* 0x000000060b0075a7 */ /* 0x0022a4000800017f */
[----:B--2---:R-:W-:Y:S05]  /*f920*/  @!P0 NANOSLEEP.SYNCS 0x989680 ;  /* 0x009896800000895d */ /* 0x004fea0003900000 */
[----:B------:R-:W2:Y:S02]  /*f930*/  @!P0 SYNCS.PHASECHK.TRANS64 P0, [R11+URZ], R6 ;  /* 0x000000060b0085a7 */ /* 0x000ea4000800007f */
[----:B--2---:R-:W-:Y:S05]  /*f940*/  @!P0 BRA `(.L_x_290) ;  /* 0xfffffffc00f08947 */ /* 0x004fea000383ffff */
[----:B------:R-:W-:Y:S05]  /*f950*/  BRA `(.L_x_302) ;  /* 0xfffffffc000c7947 */ /* 0x000fea000383ffff */
.L_x_303:
[----:B------:R-:W-:-:S00]  /*f960*/  BRA `(.L_x_303) ;  /* 0xfffffffc00fc7947 */ /* 0x000fc0000383ffff */
[----:B------:R-:W-:-:S00]  /*f970*/  NOP ;  /* 0x0000000000007918 */ /* 0x000fc00000000000 */
        /* <DEDUP_REMOVED lines=8> */
.L_x_304:


//--------------------- .nv.shared._ZN7cutlass13device_kernelINS_4gemm6kernel13GemmUniversalIN4cute5tupleIJiiiiEEENS1_10collective13CollectiveMmaINS1_37MainloopSm90TmaGmmaWarpSpecializedFP8ILi5ENS5_IJNS4_1CILi2EEENSA_ILi1EEESC_EEENS1_35KernelTmaWarpSpecializedCooperativeEEENS5_IJNSA_ILi192EEENSA_ILi112EEENSA_ILi128EEEEEENS_12float_e4m3_tENS5_IJlSC_lEEESK_SL_NS4_8TiledMMAINS4_8MMA_AtomIJNS4_4SM904GMMA30MMA_64x16x32_F32E4M3E4M3_SS_TNILNSP_7ScaleInE1ELSR_1EEEEEENS4_6LayoutISD_NS5_IJSC_NSA_ILi0EEESV_EEEEENS5_IJNS4_10UnderscoreESY_SY_EEEEENS4_13SM90_TMA_LOADENS4_14ComposedLayoutINS4_7SwizzleILi3ELi4ELi3EEENS4_18smem_ptr_flag_bitsILi8EEENSU_INS5_IJNSA_ILi8EEESI_EEENS5_IJSI_SC_EEEEEEEvNS4_8identityENS4_23SM90_TMA_LOAD_MULTICASTES1B_vS1C_EENS_8epilogue10collective6detail29Sm90TmaWarpSpecializedAdapterINS1G_15DefaultEpilogueISK_SL_SL_NS1F_6thread17LinearCombinationISK_Li1EffLNS1K_9ScaleType4KindE0ELNS_15FloatRoundStyleE2ESK_EENS1_15EpilogueDefaultEEEEEvvEEEEvNT_6ParamsE --------------------------
	.section	.nv.shared._ZN7cutlass13device_kernelINS_4gemm6kernel13GemmUniversalIN4cute5tupleIJiiiiEEENS1_10collective13CollectiveMmaINS1_37MainloopSm90TmaGmmaWarpSpecializedFP8ILi5ENS5_IJNS4_1CILi2EEENSA_ILi1EEESC_EEENS1_35KernelTmaWarpSpecializedCooperativeEEENS5_IJNSA_ILi192EEENSA_ILi112EEENSA_ILi128EEEEEENS_12float_e4m3_tENS5_IJlSC_lEEESK_SL_NS4_8TiledMMAINS4_8MMA_AtomIJNS4_4SM904GMMA30MMA_64x16x32_F32E4M3E4M3_SS_TNILNSP_7ScaleInE1ELSR_1EEEEEENS4_6LayoutISD_NS5_IJSC_NSA_ILi0EEESV_EEEEENS5_IJNS4_10UnderscoreESY_SY_EEEEENS4_13SM90_TMA_LOADENS4_14ComposedLayoutINS4_7SwizzleILi3ELi4ELi3EEENS4_18smem_ptr_flag_bitsILi8EEENSU_INS5_IJNSA_ILi8EEESI_EEENS5_IJSI_SC_EEEEEEEvNS4_8identityENS4_23SM90_TMA_LOAD_MULTICASTES1B_vS1C_EENS_8epilogue10collective6detail29Sm90TmaWarpSpecializedAdapterINS1G_15DefaultEpilogueISK_SL_SL_NS1F_6thread17LinearCombinationISK_Li1EffLNS1K_9ScaleType4KindE0ELNS_15FloatRoundStyleE2ESK_EENS1_15EpilogueDefaultEEEEEvvEEEEvNT_6ParamsE,"aw",@nobits
	.sectionflags	@""
	.align	16
	.zero		1024


//--------------------- .nv.shared.reserved.0     --------------------------
	.section	.nv.shared.reserved.0,"aw",@nobits
	.weak		__nv_reservedSMEM_offset_0_alias
	.size		__nv_reservedSMEM_offset_0_alias, 0, 0
	.other		__nv_reservedSMEM_offset_0_alias,@"STO_CUDA_RESERVED_SHARED STV_DEFAULT"
__nv_reservedSMEM_offset_0_alias:
	.zero		0


//--------------------- .nv.global                --------------------------
	.section	.nv.global,"aw",@nobits
.nv.global:
	.type		_ZN40_INTERNAL_241b8aaa_4_k_cu_4eb0795f_100844cute1_E,@object
	.size		_ZN40_INTERNAL_241b8aaa_4_k_cu_4eb0795f_100844cute1_E,(_ZN40_INTERNAL_241b8aaa_4_k_cu_4eb0795f_100844cuda3std3__45__cpo6cbeginE - _ZN40_INTERNAL_241b8aaa_4_k_cu_4eb0795f_100844cute1_E)
_ZN40_INTERNAL_241b8aaa_4_k_cu_4eb0795f_100844cute1_E:
	.zero		1
	.type		_ZN40_INTERNAL_241b8aaa_4_k_cu_4eb0795f_100844cuda3std3__45__cpo6cbeginE,@object
	.size		_ZN40_INTERNAL_241b8aaa_4_k_cu_4eb0795f_100844cuda3std3__45__cpo6cbeginE,(_ZN40_INTERNAL_241b8aaa_4_k_cu_4eb0795f_100844cuda3std3__48in_placeE - _ZN40_INTERNAL_241b8aaa_4_k_cu_4eb0795f_100844cuda3std3__45__cpo6cbeginE)
_ZN40_INTERNAL_241b8aaa_4_k_cu_4eb0795f_100844cuda3std3__45__cpo6cbeginE:
	.zero		1
	.type		_ZN40_INTERNAL_241b8aaa_4_k_cu_4eb0795f_100844cuda3std3__48in_placeE,@object
	.size		_ZN40_INTERNAL_241b8aaa_4_k_cu_4eb0795f_100844cuda3std3__48in_placeE,(_ZN40_INTERNAL_241b8aaa_4_k_cu_4eb0795f_100844cuda3std6ranges3__45__cpo9iter_moveE - _ZN40_INTERNAL_241b8aaa_4_k_cu_4eb0795f_100844cuda3std3__48in_placeE)
_ZN40_INTERNAL_241b8aaa_4_k_cu_4eb0795f_100844cuda3std3__48in_placeE:
	.zero		1
	.type		_ZN40_INTERNAL_241b8aaa_4_k_cu_4eb0795f_100844cuda3std6ranges3__45__cpo9iter_moveE,@object
	.size		_ZN40_INTERNAL_241b8aaa_4_k_cu_4eb0795f_100844cuda3std6ranges3__45__cpo9iter_moveE,(_ZN40_INTERNAL_241b8aaa_4_k_cu_4eb0795f_100844cuda3std3__45__cpo5beginE - _ZN40_INTERNAL_241b8aaa_4_k_cu_4eb0795f_100844cuda3std6ranges3__45__cpo9iter_moveE)
_ZN40_INTERNAL_241b8aaa_4_k_cu_4eb0795f_100844cuda3std6ranges3__45__cpo9iter_moveE:
	.zero		1
	.type		_ZN40_INTERNAL_241b8aaa_4_k_cu_4eb0795f_100844cuda3std3__45__cpo5beginE,@object
	.size		_ZN40_INTERNAL_241b8aaa_4_k_cu_4eb0795f_100844cuda3std3__45__cpo5beginE,(_ZN40_INTERNAL_241b8aaa_4_k_cu_4eb0795f_100844cuda3std3__442_GLOBAL__N__241b8aaa_4_k_cu_4eb0795f_100846ignoreE - _ZN40_INTERNAL_241b8aaa_4_k_cu_4eb0795f_100844cuda3std3__45__cpo5beginE)
_ZN40_INTERNAL_241b8aaa_4_k_cu_4eb0795f_100844cuda3std3__45__cpo5beginE:
	.zero		1
	.type		_ZN40_INTERNAL_241b8aaa_4_k_cu_4eb0795f_100844cuda3std3__442_GLOBAL__N__241b8aaa_4_k_cu_4eb0795f_100846ignoreE,@object
	.size		_ZN40_INTERNAL_241b8aaa_4_k_cu_4eb0795f_100844cuda3std3__442_GLOBAL__N__241b8aaa_4_k_cu_4eb0795f_100846ignoreE,(_ZN40_INTERNAL_241b8aaa_4_k_cu_4eb0795f_100844cute7productE - _ZN40_INTERNAL_241b8aaa_4_k_cu_4eb0795f_100844cuda3std3__442_GLOBAL__N__241b8aaa_4_k_cu_4eb0795f_100846ignoreE)
_ZN40_INTERNAL_241b8aaa_4_k_cu_4eb0795f_100844cuda3std3__442_GLOBAL__N__241b8aaa_4_k_cu_4eb0795f_100846ignoreE:
	.zero		1
	.type		_ZN40_INTERNAL_241b8aaa_4_k_cu_4eb0795f_100844cute7productE,@object
	.size		_ZN40_INTERNAL_241b8aaa_4_k_cu_4eb0795f_100844cute7productE,(_ZN40_INTERNAL_241b8aaa_4_k_cu_4eb0795f_100844cuda3std3__45__cpo3endE - _ZN40_INTERNAL_241b8aaa_4_k_cu_4eb0795f_100844cute7productE)
_ZN40_INTERNAL_241b8aaa_4_k_cu_4eb0795f_100844cute7productE:
	.zero		1
	.type		_ZN40_INTERNAL_241b8aaa_4_k_cu_4eb0795f_100844cuda3std3__45__cpo3endE,@object
	.size		_ZN40_INTERNAL_241b8aaa_4_k_cu_4eb0795f_100844cuda3std3__45__cpo3endE,(_ZN40_INTERNAL_241b8aaa_4_k_cu_4eb0795f_100844cuda3std3__419piecewise_constructE - _ZN40_INTERNAL_241b8aaa_4_k_cu_4eb0795f_100844cuda3std3__45__cpo3endE)
_ZN40_INTERNAL_241b8aaa_4_k_cu_4eb0795f_100844cuda3std3__45__cpo3endE:
	.zero		1
	.type		_ZN40_INTERNAL_241b8aaa_4_k_cu_4eb0795f_100844cuda3std3__419piecewise_constructE,@object
	.size		_ZN40_INTERNAL_241b8aaa_4_k_cu_4eb0795f_100844cuda3std3__419piecewise_constructE,(_ZN40_INTERNAL_241b8aaa_4_k_cu_4eb0795f_100844cuda3std3__45__cpo4cendE - _ZN40_INTERNAL_241b8aaa_4_k_cu_4eb0795f_100844cuda3std3__419piecewise_constructE)
_ZN40_INTERNAL_241b8aaa_4_k_cu_4eb0795f_100844cuda3std3__419piecewise_constructE:
	.zero		1
	.type		_ZN40_INTERNAL_241b8aaa_4_k_cu_4eb0795f_100844cuda3std3__45__cpo4cendE,@object
	.size		_ZN40_INTERNAL_241b8aaa_4_k_cu_4eb0795f_100844cuda3std3__45__cpo4cendE,(_ZN40_INTERNAL_241b8aaa_4_k_cu_4eb0795f_100844cuda3std6ranges3__45__cpo4swapE - _ZN40_INTERNAL_241b8aaa_4_k_cu_4eb0795f_100844cuda3std3__45__cpo4cendE)
_ZN40_INTERNAL_241b8aaa_4_k_cu_4eb0795f_100844cuda3std3__45__cpo4cendE:
	.zero		1
	.type		_ZN40_INTERNAL_241b8aaa_4_k_cu_4eb0795f_100844cuda3std6ranges3__45__cpo4swapE,@object
	.size		_ZN40_INTERNAL_241b8aaa_4_k_cu_4eb0795f_100844cuda3std6ranges3__45__cpo4swapE,(.L_7 - _ZN40_INTERNAL_241b8aaa_4_k_cu_4eb0795f_100844cuda3std6ranges3__45__cpo4swapE)
_ZN40_INTERNAL_241b8aaa_4_k_cu_4eb0795f_100844cuda3std6ranges3__45__cpo4swapE:
	.zero		1
.L_7:


//--------------------- .nv.constant0._ZN7cutlass13device_kernelINS_4gemm6kernel13GemmUniversalIN4cute5tupleIJiiiiEEENS1_10collective13CollectiveMmaINS1_37MainloopSm90TmaGmmaWarpSpecializedFP8ILi5ENS5_IJNS4_1CILi2EEENSA_ILi1EEESC_EEENS1_35KernelTmaWarpSpecializedCooperativeEEENS5_IJNSA_ILi192EEENSA_ILi112EEENSA_ILi128EEEEEENS_12float_e4m3_tENS5_IJlSC_lEEESK_SL_NS4_8TiledMMAINS4_8MMA_AtomIJNS4_4SM904GMMA30MMA_64x16x32_F32E4M3E4M3_SS_TNILNSP_7ScaleInE1ELSR_1EEEEEENS4_6LayoutISD_NS5_IJSC_NSA_ILi0EEESV_EEEEENS5_IJNS4_10UnderscoreESY_SY_EEEEENS4_13SM90_TMA_LOADENS4_14ComposedLayoutINS4_7SwizzleILi3ELi4ELi3EEENS4_18smem_ptr_flag_bitsILi8EEENSU_INS5_IJNSA_ILi8EEESI_EEENS5_IJSI_SC_EEEEEEEvNS4_8identityENS4_23SM90_TMA_LOAD_MULTICASTES1B_vS1C_EENS_8epilogue10collective6detail29Sm90TmaWarpSpecializedAdapterINS1G_15DefaultEpilogueISK_SL_SL_NS1F_6thread17LinearCombinationISK_Li1EffLNS1K_9ScaleType4KindE0ELNS_15FloatRoundStyleE2ESK_EENS1_15EpilogueDefaultEEEEEvvEEEEvNT_6ParamsE --------------------------
	.section	.nv.constant0._ZN7cutlass13device_kernelINS_4gemm6kernel13GemmUniversalIN4cute5tupleIJiiiiEEENS1_10collective13CollectiveMmaINS1_37MainloopSm90TmaGmmaWarpSpecializedFP8ILi5ENS5_IJNS4_1CILi2EEENSA_ILi1EEESC_EEENS1_35KernelTmaWarpSpecializedCooperativeEEENS5_IJNSA_ILi192EEENSA_ILi112EEENSA_ILi128EEEEEENS_12float_e4m3_tENS5_IJlSC_lEEESK_SL_NS4_8TiledMMAINS4_8MMA_AtomIJNS4_4SM904GMMA30MMA_64x16x32_F32E4M3E4M3_SS_TNILNSP_7ScaleInE1ELSR_1EEEEEENS4_6LayoutISD_NS5_IJSC_NSA_ILi0EEESV_EEEEENS5_IJNS4_10UnderscoreESY_SY_EEEEENS4_13SM90_TMA_LOADENS4_14ComposedLayoutINS4_7SwizzleILi3ELi4ELi3EEENS4_18smem_ptr_flag_bitsILi8EEENSU_INS5_IJNSA_ILi8EEESI_EEENS5_IJSI_SC_EEEEEEEvNS4_8identityENS4_23SM90_TMA_LOAD_MULTICASTES1B_vS1C_EENS_8epilogue10collective6detail29Sm90TmaWarpSpecializedAdapterINS1G_15DefaultEpilogueISK_SL_SL_NS1F_6thread17LinearCombinationISK_Li1EffLNS1K_9ScaleType4KindE0ELNS_15FloatRoundStyleE2ESK_EENS1_15EpilogueDefaultEEEEEvvEEEEvNT_6ParamsE,"a",@progbits
	.sectionflags	@""
	.align	4
.nv.constant0._ZN7cutlass13device_kernelINS_4gemm6kernel13GemmUniversalIN4cute5tupleIJiiiiEEENS1_10collective13CollectiveMmaINS1_37MainloopSm90TmaGmmaWarpSpecializedFP8ILi5ENS5_IJNS4_1CILi2EEENSA_ILi1EEESC_EEENS1_35KernelTmaWarpSpecializedCooperativeEEENS5_IJNSA_ILi192EEENSA_ILi112EEENSA_ILi128EEEEEENS_12float_e4m3_tENS5_IJlSC_lEEESK_SL_NS4_8TiledMMAINS4_8MMA_AtomIJNS4_4SM904GMMA30MMA_64x16x32_F32E4M3E4M3_SS_TNILNSP_7ScaleInE1ELSR_1EEEEEENS4_6LayoutISD_NS5_IJSC_NSA_ILi0EEESV_EEEEENS5_IJNS4_10UnderscoreESY_SY_EEEEENS4_13SM90_TMA_LOADENS4_14ComposedLayoutINS4_7SwizzleILi3ELi4ELi3EEENS4_18smem_ptr_flag_bitsILi8EEENSU_INS5_IJNSA_ILi8EEESI_EEENS5_IJSI_SC_EEEEEEEvNS4_8identityENS4_23SM90_TMA_LOAD_MULTICASTES1B_vS1C_EENS_8epilogue10collective6detail29Sm90TmaWarpSpecializedAdapterINS1G_15DefaultEpilogueISK_SL_SL_NS1F_6thread17LinearCombinationISK_Li1EffLNS1K_9ScaleType4KindE0ELNS_15FloatRoundStyleE2ESK_EENS1_15EpilogueDefaultEEEEEvvEEEEvNT_6ParamsE:
	.zero		1664


//--------------------- SYMBOLS --------------------------

	.type		.nv.reservedSmem.offset0,@object
	.size		.nv.reservedSmem.offset0,0x4
